	.target	sm_90a

	.elftype	@"ET_EXEC"


//--------------------- .note.nv.tkinfo           --------------------------
	.section	.note.nv.tkinfo,"",@"SHT_NOTE"
	.sectionflags	@"SHF_NOTE_NV_TKINFO"
	.tkinfo
        /*0018*/ 	.word	0x00000002
        /*0030*/ 	.string	""
        /*0030*/ 	.string	"ptxas"
        /*0030*/ 	.string	"Cuda compilation tools, release 13.0, V13.0.88"
        /*0030*/ 	.string	"Build cuda_13.0.r13.0/compiler.36424714_0"
        /*0030*/ 	.string	"-arch sm_90a -m 64 "



//--------------------- .note.nv.cuinfo           --------------------------
	.section	.note.nv.cuinfo,"",@"SHT_NOTE"
	.sectionflags	@"SHF_NOTE_NV_CUINFO"
        /*0018*/ 	.short	0x0002
        /*001a*/ 	.short	0x005a
        /*001c*/ 	.short	0x0082
	.zero		2


//--------------------- .nv.info                  --------------------------
	.section	.nv.info,"",@"SHT_CUDA_INFO"
	.align	4


	//----- nvinfo : EIATTR_REGCOUNT
	.align		4
        /*0000*/ 	.byte	0x04, 0x2f
        /*0002*/ 	.short	(.L_15 - .L_14)
	.align		4
.L_14:
        /*0004*/ 	.word	index@(_ZN7cutlass13device_kernelINS_4gemm6kernel13GemmUniversalIN4cute5tupleIJiiiiEEENS1_10collective13CollectiveMmaINS1_34MainloopSm90TmaGmmaWarpSpecializedILi5ENS5_IJNS4_1CILi1EEESB_SB_EEENS1_32KernelTmaWarpSpecializedPingpongEEENS5_IJNSA_ILi64EEESF_NSA_ILi128EEEEEENS_10bfloat16_tENS5_IJlSB_lEEESI_SJ_NS4_8TiledMMAINS4_8MMA_AtomIJNS4_4SM904GMMA27MMA_64x64x16_F32BF16BF16_SSILNSN_5MajorE0ELSP_0ELNSN_7ScaleInE1ELSQ_1EEEEEENS4_6LayoutISC_NS5_IJNSA_ILi0EEESU_SU_EEEEENS5_IJNS4_10UnderscoreESX_SX_EEEEENS4_13SM90_TMA_LOADENS4_14ComposedLayoutINS4_7SwizzleILi3ELi4ELi3EEENS4_18smem_ptr_flag_bitsILi16EEENST_INS5_IJNSA_ILi8EEESF_EEENS5_IJSF_SB_EEEEEEEvNS4_8identityES10_S1A_vS1B_EENS_8epilogue10collective6detail29Sm90TmaWarpSpecializedAdapterINS1E_15DefaultEpilogueISI_SJ_SJ_NS1D_6thread17LinearCombinationISI_Li1EffLNS1I_9ScaleType4KindE0ELNS_15FloatRoundStyleE2ESI_EENS1_15EpilogueDefaultEEEEEvvEEEEvNT_6ParamsE)
        /*0008*/ 	.word	0x000000a8


	//----- nvinfo : EIATTR_FRAME_SIZE
	.align		4
.L_15:
        /*000c*/ 	.byte	0x04, 0x11
        /*000e*/ 	.short	(.L_17 - .L_16)
	.align		4
.L_16:
        /*0010*/ 	.word	index@(_ZN7cutlass13device_kernelINS_4gemm6kernel13GemmUniversalIN4cute5tupleIJiiiiEEENS1_10collective13CollectiveMmaINS1_34MainloopSm90TmaGmmaWarpSpecializedILi5ENS5_IJNS4_1CILi1EEESB_SB_EEENS1_32KernelTmaWarpSpecializedPingpongEEENS5_IJNSA_ILi64EEESF_NSA_ILi128EEEEEENS_10bfloat16_tENS5_IJlSB_lEEESI_SJ_NS4_8TiledMMAINS4_8MMA_AtomIJNS4_4SM904GMMA27MMA_64x64x16_F32BF16BF16_SSILNSN_5MajorE0ELSP_0ELNSN_7ScaleInE1ELSQ_1EEEEEENS4_6LayoutISC_NS5_IJNSA_ILi0EEESU_SU_EEEEENS5_IJNS4_10UnderscoreESX_SX_EEEEENS4_13SM90_TMA_LOADENS4_14ComposedLayoutINS4_7SwizzleILi3ELi4ELi3EEENS4_18smem_ptr_flag_bitsILi16EEENST_INS5_IJNSA_ILi8EEESF_EEENS5_IJSF_SB_EEEEEEEvNS4_8identityES10_S1A_vS1B_EENS_8epilogue10collective6detail29Sm90TmaWarpSpecializedAdapterINS1E_15DefaultEpilogueISI_SJ_SJ_NS1D_6thread17LinearCombinationISI_Li1EffLNS1I_9ScaleType4KindE0ELNS_15FloatRoundStyleE2ESI_EENS1_15EpilogueDefaultEEEEEvvEEEEvNT_6ParamsE)
        /*0014*/ 	.word	0x00000008


	//----- nvinfo : EIATTR_MIN_STACK_SIZE
	.align		4
.L_17:
        /*0018*/ 	.byte	0x04, 0x12
        /*001a*/ 	.short	(.L_19 - .L_18)
	.align		4
.L_18:
        /*001c*/ 	.word	index@(_ZN7cutlass13device_kernelINS_4gemm6kernel13GemmUniversalIN4cute5tupleIJiiiiEEENS1_10collective13CollectiveMmaINS1_34MainloopSm90TmaGmmaWarpSpecializedILi5ENS5_IJNS4_1CILi1EEESB_SB_EEENS1_32KernelTmaWarpSpecializedPingpongEEENS5_IJNSA_ILi64EEESF_NSA_ILi128EEEEEENS_10bfloat16_tENS5_IJlSB_lEEESI_SJ_NS4_8TiledMMAINS4_8MMA_AtomIJNS4_4SM904GMMA27MMA_64x64x16_F32BF16BF16_SSILNSN_5MajorE0ELSP_0ELNSN_7ScaleInE1ELSQ_1EEEEEENS4_6LayoutISC_NS5_IJNSA_ILi0EEESU_SU_EEEEENS5_IJNS4_10UnderscoreESX_SX_EEEEENS4_13SM90_TMA_LOADENS4_14ComposedLayoutINS4_7SwizzleILi3ELi4ELi3EEENS4_18smem_ptr_flag_bitsILi16EEENST_INS5_IJNSA_ILi8EEESF_EEENS5_IJSF_SB_EEEEEEEvNS4_8identityES10_S1A_vS1B_EENS_8epilogue10collective6detail29Sm90TmaWarpSpecializedAdapterINS1E_15DefaultEpilogueISI_SJ_SJ_NS1D_6thread17LinearCombinationISI_Li1EffLNS1I_9ScaleType4KindE0ELNS_15FloatRoundStyleE2ESI_EENS1_15EpilogueDefaultEEEEEvvEEEEvNT_6ParamsE)
        /*0020*/ 	.word	0x00000008
.L_19:


//--------------------- .nv.compat                --------------------------
	.section	.nv.compat,"",@"SHT_CUDA_COMPAT_INFO"
	.align	4
        /*0000*/ 	.byte	0x02, 0x09, 0x01, 0x00, 0x02, 0x02, 0x04, 0x00, 0x02, 0x05, 0x05, 0x00, 0x03, 0x07, 0x01, 0x01
        /*0010*/ 	.byte	0x02, 0x03, 0x01, 0x00, 0x02, 0x06, 0x01, 0x00, 0x04, 0x0b, 0x08, 0x00, 0x00, 0x00, 0x00, 0x00
        /*0020*/ 	.byte	0x00, 0x00, 0x00, 0x00


//--------------------- .nv.info._ZN7cutlass13device_kernelINS_4gemm6kernel13GemmUniversalIN4cute5tupleIJiiiiEEENS1_10collective13CollectiveMmaINS1_34MainloopSm90TmaGmmaWarpSpecializedILi5ENS5_IJNS4_1CILi1EEESB_SB_EEENS1_32KernelTmaWarpSpecializedPingpongEEENS5_IJNSA_ILi64EEESF_NSA_ILi128EEEEEENS_10bfloat16_tENS5_IJlSB_lEEESI_SJ_NS4_8TiledMMAINS4_8MMA_AtomIJNS4_4SM904GMMA27MMA_64x64x16_F32BF16BF16_SSILNSN_5MajorE0ELSP_0ELNSN_7ScaleInE1ELSQ_1EEEEEENS4_6LayoutISC_NS5_IJNSA_ILi0EEESU_SU_EEEEENS5_IJNS4_10UnderscoreESX_SX_EEEEENS4_13SM90_TMA_LOADENS4_14ComposedLayoutINS4_7SwizzleILi3ELi4ELi3EEENS4_18smem_ptr_flag_bitsILi16EEENST_INS5_IJNSA_ILi8EEESF_EEENS5_IJSF_SB_EEEEEEEvNS4_8identityES10_S1A_vS1B_EENS_8epilogue10collective6detail29Sm90TmaWarpSpecializedAdapterINS1E_15DefaultEpilogueISI_SJ_SJ_NS1D_6thread17LinearCombinationISI_Li1EffLNS1I_9ScaleType4KindE0ELNS_15FloatRoundStyleE2ESI_EENS1_15EpilogueDefaultEEEEEvvEEEEvNT_6ParamsE --------------------------
	.section	.nv.info._ZN7cutlass13device_kernelINS_4gemm6kernel13GemmUniversalIN4cute5tupleIJiiiiEEENS1_10collective13CollectiveMmaINS1_34MainloopSm90TmaGmmaWarpSpecializedILi5ENS5_IJNS4_1CILi1EEESB_SB_EEENS1_32KernelTmaWarpSpecializedPingpongEEENS5_IJNSA_ILi64EEESF_NSA_ILi128EEEEEENS_10bfloat16_tENS5_IJlSB_lEEESI_SJ_NS4_8TiledMMAINS4_8MMA_AtomIJNS4_4SM904GMMA27MMA_64x64x16_F32BF16BF16_SSILNSN_5MajorE0ELSP_0ELNSN_7ScaleInE1ELSQ_1EEEEEENS4_6LayoutISC_NS5_IJNSA_ILi0EEESU_SU_EEEEENS5_IJNS4_10UnderscoreESX_SX_EEEEENS4_13SM90_TMA_LOADENS4_14ComposedLayoutINS4_7SwizzleILi3ELi4ELi3EEENS4_18smem_ptr_flag_bitsILi16EEENST_INS5_IJNSA_ILi8EEESF_EEENS5_IJSF_SB_EEEEEEEvNS4_8identityES10_S1A_vS1B_EENS_8epilogue10collective6detail29Sm90TmaWarpSpecializedAdapterINS1E_15DefaultEpilogueISI_SJ_SJ_NS1D_6thread17LinearCombinationISI_Li1EffLNS1I_9ScaleType4KindE0ELNS_15FloatRoundStyleE2ESI_EENS1_15EpilogueDefaultEEEEEvvEEEEvNT_6ParamsE,"",@"SHT_CUDA_INFO"
	.sectionflags	@""
	.align	4


	//----- nvinfo : EIATTR_CUDA_API_VERSION
	.align		4
        /*0000*/ 	.byte	0x04, 0x37
        /*0002*/ 	.short	(.L_21 - .L_20)
.L_20:
        /*0004*/ 	.word	0x00000082


	//----- nvinfo : EIATTR_KPARAM_INFO
	.align		4
.L_21:
        /*0008*/ 	.byte	0x04, 0x17
        /*000a*/ 	.short	(.L_23 - .L_22)
.L_22:
        /*000c*/ 	.word	0x00000000
        /*0010*/ 	.short	0x0000
        /*0012*/ 	.short	0x0070
        /*0014*/ 	.byte	0x00, 0xf0, 0x01, 0x10


	//----- nvinfo : EIATTR_SPARSE_MMA_MASK
	.align		4
.L_23:
        /*0018*/ 	.byte	0x03, 0x50
        /*001a*/ 	.short	0x0000


	//----- nvinfo : EIATTR_MAXREG_COUNT
	.align		4
        /*001c*/ 	.byte	0x03, 0x1b
        /*001e*/ 	.short	0x00a8


	//----- nvinfo : EIATTR_NUM_BARRIERS
	.align		4
        /*0020*/ 	.byte	0x02, 0x4c
        /*0022*/ 	.byte	0x01
	.zero		1


	//----- nvinfo : EIATTR_EXTERNS
	.align		4
        /*0024*/ 	.byte	0x04, 0x0f
        /*0026*/ 	.short	(.L_25 - .L_24)


	//   ....[0]....
	.align		4
.L_24:
        /*0028*/ 	.word	index@(__assertfail)


	//----- nvinfo : EIATTR_ANNOTATIONS
	.align		4
.L_25:
        /*002c*/ 	.byte	0x04, 0x55
        /*002e*/ 	.short	(.L_27 - .L_26)


	//   ....[0]....
.L_26:
        /*0030*/ 	.word	0x00000001
        /*0034*/ 	.byte	0xf0, 0x0a, 0x00, 0x00, 0x01, 0x00, 0x00, 0x00, 0x10, 0x12, 0x00, 0x00, 0x01, 0x00, 0x00, 0x00
        /*0044*/ 	.byte	0x50, 0x46, 0x00, 0x00, 0x01, 0x00, 0x00, 0x00, 0xb0, 0x52, 0x00, 0x00


	//----- nvinfo : EIATTR_MERCURY_ISA_VERSION
	.align		4
.L_27:
        /*0050*/ 	.byte	0x03, 0x5f
        /*0052*/ 	.short	0x0101


	//----- nvinfo : EIATTR_INT_WARP_WIDE_INSTR_OFFSETS
	.align		4
        /*0054*/ 	.byte	0x04, 0x31
        /*0056*/ 	.short	(.L_29 - .L_28)


	//   ....[0]....
.L_28:
        /*0058*/ 	.word	0x00000410


	//   ....[1]....
        /*005c*/ 	.word	0x00000430


	//   ....[2]....
        /*0060*/ 	.word	0x000004b0


	//   ....[3]....
        /*0064*/ 	.word	0x000004c0


	//   ....[4]....
        /*0068*/ 	.word	0x000004d0


	//   ....[5]....
        /*006c*/ 	.word	0x000004f0


	//   ....[6]....
        /*0070*/ 	.word	0x00000580


	//   ....[7]....
        /*0074*/ 	.word	0x000005a0


	//----- nvinfo : EIATTR_COOP_GROUP_MASK_REGIDS
	.align		4
.L_29:
        /*0078*/ 	.byte	0x04, 0x29
        /*007a*/ 	.short	(.L_31 - .L_30)


	//   ....[0]....
.L_30:
        /*007c*/ 	.word	0xffffffff


	//   ....[1]....
        /*0080*/ 	.word	0xffffffff


	//   ....[2]....
        /*0084*/ 	.word	0xffffffff


	//   ....[3]....
        /*0088*/ 	.word	0xffffffff


	//   ....[4]....
        /*008c*/ 	.word	0xffffffff


	//   ....[5]....
        /*0090*/ 	.word	0xffffffff


	//----- nvinfo : EIATTR_COOP_GROUP_INSTR_OFFSETS
	.align		4
.L_31:
        /*0094*/ 	.byte	0x04, 0x28
        /*0096*/ 	.short	(.L_33 - .L_32)


	//   ....[0]....
.L_32:
        /*0098*/ 	.word	0x00000070


	//   ....[1]....
        /*009c*/ 	.word	0x00000080


	//   ....[2]....
        /*00a0*/ 	.word	0x00000140


	//   ....[3]....
        /*00a4*/ 	.word	0x000002f0


	//   ....[4]....
        /*00a8*/ 	.word	0x00000330


	//   ....[5]....
        /*00ac*/ 	.word	0x00000370


	//----- nvinfo : EIATTR_REG_RECONFIG
	.align		4
.L_33:
        /*00b0*/ 	.byte	0x01, 0x54
	.zero		2


	//----- nvinfo : EIATTR_SYSCALL_OFFSETS
	.align		4
        /*00b4*/ 	.byte	0x04, 0x46
        /*00b6*/ 	.short	(.L_35 - .L_34)


	//   ....[0]....
.L_34:
        /*00b8*/ 	.word	0x00001710


	//----- nvinfo : EIATTR_MBARRIER_INSTR_OFFSETS
	.align		4
.L_35:
        /*00bc*/ 	.byte	0x04, 0x39
        /*00be*/ 	.short	(.L_37 - .L_36)


	//   ....[0]....
.L_36:
        /*00c0*/ 	.word	0x00000240
        /*00c4*/ 	.word	0x000000ff
        /*00c8*/ 	.word	0x00000000
        /*00cc*/ 	.short	0x0100
        /*00ce*/ 	.byte	0x08
	.zero		1


	//   ....[1]....
        /*00d0*/ 	.word	0x00000250
        /*00d4*/ 	.word	0x000000ff
        /*00d8*/ 	.word	0x00000028
        /*00dc*/ 	.short	0x0100
        /*00de*/ 	.byte	0x08
	.zero		1


	//   ....[2]....
        /*00e0*/ 	.word	0x00000260
        /*00e4*/ 	.word	0x000000ff
        /*00e8*/ 	.word	0x00000008
        /*00ec*/ 	.short	0x0100
        /*00ee*/ 	.byte	0x08
	.zero		1


	//   ....[3]....
        /*00f0*/ 	.word	0x00000270
        /*00f4*/ 	.word	0x000000ff
        /*00f8*/ 	.word	0x00000030
        /*00fc*/ 	.short	0x0100
        /*00fe*/ 	.byte	0x08
	.zero		1


	//   ....[4]....
        /*0100*/ 	.word	0x00000280
        /*0104*/ 	.word	0x000000ff
        /*0108*/ 	.word	0x00000010
        /*010c*/ 	.short	0x0100
        /*010e*/ 	.byte	0x08
	.zero		1


	//   ....[5]....
        /*0110*/ 	.word	0x00000290
        /*0114*/ 	.word	0x000000ff
        /*0118*/ 	.word	0x00000038
        /*011c*/ 	.short	0x0100
        /*011e*/ 	.byte	0x08
	.zero		1


	//   ....[6]....
        /*0120*/ 	.word	0x000002a0
        /*0124*/ 	.word	0x000000ff
        /*0128*/ 	.word	0x00000018
        /*012c*/ 	.short	0x0100
        /*012e*/ 	.byte	0x08
	.zero		1


	//   ....[7]....
        /*0130*/ 	.word	0x000002b0
        /*0134*/ 	.word	0x000000ff
        /*0138*/ 	.word	0x00000040
        /*013c*/ 	.short	0x0100
        /*013e*/ 	.byte	0x08
	.zero		1


	//   ....[8]....
        /*0140*/ 	.word	0x000002c0
        /*0144*/ 	.word	0x000000ff
        /*0148*/ 	.word	0x00000020
        /*014c*/ 	.short	0x0100
        /*014e*/ 	.byte	0x08
	.zero		1


	//   ....[9]....
        /*0150*/ 	.word	0x000002d0
        /*0154*/ 	.word	0x000000ff
        /*0158*/ 	.word	0x00000048
        /*015c*/ 	.short	0x0100
        /*015e*/ 	.byte	0x08
	.zero		1


	//   ....[10]....
        /*0160*/ 	.word	0x000005e0
        /*0164*/ 	.word	0x000000ff
        /*0168*/ 	.word	0x00000080
        /*016c*/ 	.short	0x0100
        /*016e*/ 	.byte	0x08
	.zero		1


	//   ....[11]....
        /*0170*/ 	.word	0x00000650
        /*0174*/ 	.word	0x000000ff
        /*0178*/ 	.word	0x00000088
        /*017c*/ 	.short	0x0100
        /*017e*/ 	.byte	0x08
	.zero		1


	//   ....[12]....
        /*0180*/ 	.word	0x00000670
        /*0184*/ 	.word	0x000000ff
        /*0188*/ 	.word	0x00000060
        /*018c*/ 	.short	0x0100
        /*018e*/ 	.byte	0x09
	.zero		1


	//   ....[13]....
        /*0190*/ 	.word	0x00000680
        /*0194*/ 	.word	0x000000ff
        /*0198*/ 	.word	0x00000068
        /*019c*/ 	.short	0x0100
        /*019e*/ 	.byte	0x09
	.zero		1


	//   ....[14]....
        /*01a0*/ 	.word	0x00000690
        /*01a4*/ 	.word	0x000000ff
        /*01a8*/ 	.word	0x00000070
        /*01ac*/ 	.short	0x0100
        /*01ae*/ 	.byte	0x09
	.zero		1


	//   ....[15]....
        /*01b0*/ 	.word	0x000006a0
        /*01b4*/ 	.word	0x000000ff
        /*01b8*/ 	.word	0x00000078
        /*01bc*/ 	.short	0x0100
        /*01be*/ 	.byte	0x09
	.zero		1


	//   ....[16]....
        /*01c0*/ 	.word	0x000015d0
        /*01c4*/ 	.word	0x000000ff
        /*01c8*/ 	.word	0xfffffff8
        /*01cc*/ 	.short	0x010a
        /*01ce*/ 	.byte	0x2b
	.zero		1


	//   ....[17]....
        /*01d0*/ 	.word	0x00001790
        /*01d4*/ 	.word	0x00000003
        /*01d8*/ 	.word	0x00000000
        /*01dc*/ 	.short	0x010a
        /*01de*/ 	.byte	0x3f
	.zero		1


	//   ....[18]....
        /*01e0*/ 	.word	0x000017d0
        /*01e4*/ 	.word	0x00000003
        /*01e8*/ 	.word	0x00000000
        /*01ec*/ 	.short	0x010a
        /*01ee*/ 	.byte	0x3f
	.zero		1


	//   ....[19]....
        /*01f0*/ 	.word	0x00001c90
        /*01f4*/ 	.word	0x000000ff
        /*01f8*/ 	.word	0x00000000
        /*01fc*/ 	.short	0x010a
        /*01fe*/ 	.byte	0x04
	.zero		1


	//   ....[20]....
        /*0200*/ 	.word	0x00001cd0
        /*0204*/ 	.word	0x000000ff
        /*0208*/ 	.word	0x00000000
        /*020c*/ 	.short	0x010a
        /*020e*/ 	.byte	0x04
	.zero		1


	//   ....[21]....
        /*0210*/ 	.word	0x000020f0
        /*0214*/ 	.word	0x000000ff
        /*0218*/ 	.word	0x00000000
        /*021c*/ 	.short	0x0101
        /*021e*/ 	.byte	0x04
	.zero		1


	//   ....[22]....
        /*0220*/ 	.word	0x000021f0
        /*0224*/ 	.word	0x00000003
        /*0228*/ 	.word	0x00000000
        /*022c*/ 	.short	0x0101
        /*022e*/ 	.byte	0x30
	.zero		1


	//   ....[23]....
        /*0230*/ 	.word	0x000022c0
        /*0234*/ 	.word	0x000000ff
        /*0238*/ 	.word	0x00000000
        /*023c*/ 	.short	0x0101
        /*023e*/ 	.byte	0x06
	.zero		1


	//   ....[24]....
        /*0240*/ 	.word	0x00002330
        /*0244*/ 	.word	0x000000ff
        /*0248*/ 	.word	0x00000008
        /*024c*/ 	.short	0x010a
        /*024e*/ 	.byte	0x2b
	.zero		1


	//   ....[25]....
        /*0250*/ 	.word	0x00004690
        /*0254*/ 	.word	0x00000000
        /*0258*/ 	.word	0x00000000
        /*025c*/ 	.short	0x0101
        /*025e*/ 	.byte	0x30
	.zero		1


	//   ....[26]....
        /*0260*/ 	.word	0x00004f80
        /*0264*/ 	.word	0x0000000b
        /*0268*/ 	.word	0x00000028
        /*026c*/ 	.short	0x010a
        /*026e*/ 	.byte	0x3f
	.zero		1


	//   ....[27]....
        /*0270*/ 	.word	0x000053e0
        /*0274*/ 	.word	0x00000006
        /*0278*/ 	.word	0x00000088
        /*027c*/ 	.short	0x0101
        /*027e*/ 	.byte	0x3f
	.zero		1


	//   ....[28]....
        /*0280*/ 	.word	0x00005b00
        /*0284*/ 	.word	0x00000007
        /*0288*/ 	.word	0x00000000
        /*028c*/ 	.short	0x010a
        /*028e*/ 	.byte	0x3f
	.zero		1


	//   ....[29]....
        /*0290*/ 	.word	0x00005b80
        /*0294*/ 	.word	0x00000006
        /*0298*/ 	.word	0x00000000
        /*029c*/ 	.short	0x010a
        /*029e*/ 	.byte	0x3f
	.zero		1


	//   ....[30]....
        /*02a0*/ 	.word	0x00005c10
        /*02a4*/ 	.word	0x00000007
        /*02a8*/ 	.word	0x00000000
        /*02ac*/ 	.short	0x010a
        /*02ae*/ 	.byte	0x3f
	.zero		1


	//   ....[31]....
        /*02b0*/ 	.word	0x00005ca0
        /*02b4*/ 	.word	0x00000006
        /*02b8*/ 	.word	0x00000000
        /*02bc*/ 	.short	0x010a
        /*02be*/ 	.byte	0x3f
	.zero		1


	//   ....[32]....
        /*02c0*/ 	.word	0x00005d30
        /*02c4*/ 	.word	0x00000005
        /*02c8*/ 	.word	0x00000000
        /*02cc*/ 	.short	0x010a
        /*02ce*/ 	.byte	0x3f
	.zero		1


	//   ....[33]....
        /*02d0*/ 	.word	0x00005da0
        /*02d4*/ 	.word	0x00000003
        /*02d8*/ 	.word	0xfffffff8
        /*02dc*/ 	.short	0x010a
        /*02de*/ 	.byte	0x3f
	.zero		1


	//   ....[34]....
        /*02e0*/ 	.word	0x00005df0
        /*02e4*/ 	.word	0x00000003
        /*02e8*/ 	.word	0x00000000
        /*02ec*/ 	.short	0x010a
        /*02ee*/ 	.byte	0x3f
	.zero		1


	//   ....[35]....
        /*02f0*/ 	.word	0x00005e50
        /*02f4*/ 	.word	0x00000004
        /*02f8*/ 	.word	0x00000000
        /*02fc*/ 	.short	0x010a
        /*02fe*/ 	.byte	0x3f
	.zero		1


	//   ....[36]....
        /*0300*/ 	.word	0x00005eb0
        /*0304*/ 	.word	0x00000003
        /*0308*/ 	.word	0x00000008
        /*030c*/ 	.short	0x010a
        /*030e*/ 	.byte	0x3f
	.zero		1


	//   ....[37]....
        /*0310*/ 	.word	0x00005f80
        /*0314*/ 	.word	0x0000000b
        /*0318*/ 	.word	0x00000028
        /*031c*/ 	.short	0x010a
        /*031e*/ 	.byte	0x3f
	.zero		1


	//   ....[38]....
        /*0320*/ 	.word	0x00006050
        /*0324*/ 	.word	0x00000007
        /*0328*/ 	.word	0x00000000
        /*032c*/ 	.short	0x010a
        /*032e*/ 	.byte	0x3f
	.zero		1


	//   ....[39]....
        /*0330*/ 	.word	0x000060a0
        /*0334*/ 	.word	0x00000006
        /*0338*/ 	.word	0x00000000
        /*033c*/ 	.short	0x010a
        /*033e*/ 	.byte	0x3f
	.zero		1


	//   ....[40]....
        /*0340*/ 	.word	0x000060f0
        /*0344*/ 	.word	0x00000007
        /*0348*/ 	.word	0x00000000
        /*034c*/ 	.short	0x010a
        /*034e*/ 	.byte	0x3f
	.zero		1


	//   ....[41]....
        /*0350*/ 	.word	0x00006140
        /*0354*/ 	.word	0x00000006
        /*0358*/ 	.word	0x00000000
        /*035c*/ 	.short	0x010a
        /*035e*/ 	.byte	0x3f
	.zero		1


	//----- nvinfo : EIATTR_NUM_MBARRIERS
	.align		4
.L_37:
        /*0360*/ 	.byte	0x03, 0x38
        /*0362*/ 	.short	0x0010


	//----- nvinfo : EIATTR_EXIT_INSTR_OFFSETS
	.align		4
        /*0364*/ 	.byte	0x04, 0x1c
        /*0366*/ 	.short	(.L_39 - .L_38)


	//   ....[0]....
.L_38:
        /*0368*/ 	.word	0x000011a0


	//   ....[1]....
        /*036c*/ 	.word	0x00001200


	//   ....[2]....
        /*0370*/ 	.word	0x00004cb0


	//   ....[3]....
        /*0374*/ 	.word	0x00004ce0


	//   ....[4]....
        /*0378*/ 	.word	0x00005d80


	//----- nvinfo : EIATTR_MAX_THREADS
	.align		4
.L_39:
        /*037c*/ 	.byte	0x04, 0x05
        /*037e*/ 	.short	(.L_41 - .L_40)
.L_40:
        /*0380*/ 	.word	0x00000180
        /*0384*/ 	.word	0x00000001
        /*0388*/ 	.word	0x00000001


	//----- nvinfo : EIATTR_CRS_STACK_SIZE
	.align		4
.L_41:
        /*038c*/ 	.byte	0x04, 0x1e
        /*038e*/ 	.short	(.L_43 - .L_42)
.L_42:
        /*0390*/ 	.word	0x00000000


	//----- nvinfo : EIATTR_CBANK_PARAM_SIZE
	.align		4
.L_43:
        /*0394*/ 	.byte	0x03, 0x19
        /*0396*/ 	.short	0x0470


	//----- nvinfo : EIATTR_PARAM_CBANK
	.align		4
        /*0398*/ 	.byte	0x04, 0x0a
        /*039a*/ 	.short	(.L_45 - .L_44)
	.align		4
.L_44:
        /*039c*/ 	.word	index@(.nv.constant0._ZN7cutlass13device_kernelINS_4gemm6kernel13GemmUniversalIN4cute5tupleIJiiiiEEENS1_10collective13CollectiveMmaINS1_34MainloopSm90TmaGmmaWarpSpecializedILi5ENS5_IJNS4_1CILi1EEESB_SB_EEENS1_32KernelTmaWarpSpecializedPingpongEEENS5_IJNSA_ILi64EEESF_NSA_ILi128EEEEEENS_10bfloat16_tENS5_IJlSB_lEEESI_SJ_NS4_8TiledMMAINS4_8MMA_AtomIJNS4_4SM904GMMA27MMA_64x64x16_F32BF16BF16_SSILNSN_5MajorE0ELSP_0ELNSN_7ScaleInE1ELSQ_1EEEEEENS4_6LayoutISC_NS5_IJNSA_ILi0EEESU_SU_EEEEENS5_IJNS4_10UnderscoreESX_SX_EEEEENS4_13SM90_TMA_LOADENS4_14ComposedLayoutINS4_7SwizzleILi3ELi4ELi3EEENS4_18smem_ptr_flag_bitsILi16EEENST_INS5_IJNSA_ILi8EEESF_EEENS5_IJSF_SB_EEEEEEEvNS4_8identityES10_S1A_vS1B_EENS_8epilogue10collective6detail29Sm90TmaWarpSpecializedAdapterINS1E_15DefaultEpilogueISI_SJ_SJ_NS1D_6thread17LinearCombinationISI_Li1EffLNS1I_9ScaleType4KindE0ELNS_15FloatRoundStyleE2ESI_EENS1_15EpilogueDefaultEEEEEvvEEEEvNT_6ParamsE)
        /*03a0*/ 	.short	0x0210
        /*03a2*/ 	.short	0x0470


	//----- nvinfo : EIATTR_SW_WAR
	.align		4
.L_45:
        /*03a4*/ 	.byte	0x04, 0x36
        /*03a6*/ 	.short	(.L_47 - .L_46)
.L_46:
        /*03a8*/ 	.word	0x00000008
.L_47:


//--------------------- .nv.callgraph             --------------------------
	.section	.nv.callgraph,"",@"SHT_CUDA_CALLGRAPH"
	.align	4
	.sectionentsize	8
	.align		4
        /*0000*/ 	.word	0x00000000
	.align		4
        /*0004*/ 	.word	0xffffffff
	.align		4
        /*0008*/ 	.word	index@(_ZN7cutlass13device_kernelINS_4gemm6kernel13GemmUniversalIN4cute5tupleIJiiiiEEENS1_10collective13CollectiveMmaINS1_34MainloopSm90TmaGmmaWarpSpecializedILi5ENS5_IJNS4_1CILi1EEESB_SB_EEENS1_32KernelTmaWarpSpecializedPingpongEEENS5_IJNSA_ILi64EEESF_NSA_ILi128EEEEEENS_10bfloat16_tENS5_IJlSB_lEEESI_SJ_NS4_8TiledMMAINS4_8MMA_AtomIJNS4_4SM904GMMA27MMA_64x64x16_F32BF16BF16_SSILNSN_5MajorE0ELSP_0ELNSN_7ScaleInE1ELSQ_1EEEEEENS4_6LayoutISC_NS5_IJNSA_ILi0EEESU_SU_EEEEENS5_IJNS4_10UnderscoreESX_SX_EEEEENS4_13SM90_TMA_LOADENS4_14ComposedLayoutINS4_7SwizzleILi3ELi4ELi3EEENS4_18smem_ptr_flag_bitsILi16EEENST_INS5_IJNSA_ILi8EEESF_EEENS5_IJSF_SB_EEEEEEEvNS4_8identityES10_S1A_vS1B_EENS_8epilogue10collective6detail29Sm90TmaWarpSpecializedAdapterINS1E_15DefaultEpilogueISI_SJ_SJ_NS1D_6thread17LinearCombinationISI_Li1EffLNS1I_9ScaleType4KindE0ELNS_15FloatRoundStyleE2ESI_EENS1_15EpilogueDefaultEEEEEvvEEEEvNT_6ParamsE)
	.align		4
        /*000c*/ 	.word	index@(__assertfail)
	.align		4
        /*0010*/ 	.word	0x00000000
	.align		4
        /*0014*/ 	.word	0xfffffffe
	.align		4
        /*0018*/ 	.word	0x00000000
	.align		4
        /*001c*/ 	.word	0xfffffffd
	.align		4
        /*0020*/ 	.word	0x00000000
	.align		4
        /*0024*/ 	.word	0xfffffffc


//--------------------- .nv.constant4             --------------------------
	.section	.nv.constant4,"a",@progbits
	.align	8
	.align		8
.nv.constant4:
        /*0000*/ 	.dword	__assertfail
	.align		8
        /*0008*/ 	.dword	__unnamed_1
	.align		8
        /*0010*/ 	.dword	_ZN39_INTERNAL_bebb970a_4_k_cu_e2f8a396_32254cuda3std3__45__cpo5beginE
	.align		8
        /*0018*/ 	.dword	_ZN39_INTERNAL_bebb970a_4_k_cu_e2f8a396_32254cuda3std3__45__cpo3endE
	.align		8
        /*0020*/ 	.dword	_ZN39_INTERNAL_bebb970a_4_k_cu_e2f8a396_32254cuda3std3__45__cpo6cbeginE
	.align		8
        /*0028*/ 	.dword	_ZN39_INTERNAL_bebb970a_4_k_cu_e2f8a396_32254cuda3std3__45__cpo4cendE
	.align		8
        /*0030*/ 	.dword	_ZN39_INTERNAL_bebb970a_4_k_cu_e2f8a396_32254cuda3std3__441_GLOBAL__N__bebb970a_4_k_cu_e2f8a396_32256ignoreE
	.align		8
        /*0038*/ 	.dword	_ZN39_INTERNAL_bebb970a_4_k_cu_e2f8a396_32254cuda3std3__419piecewise_constructE
	.align		8
        /*0040*/ 	.dword	_ZN39_INTERNAL_bebb970a_4_k_cu_e2f8a396_32254cuda3std3__48in_placeE
	.align		8
        /*0048*/ 	.dword	_ZN39_INTERNAL_bebb970a_4_k_cu_e2f8a396_32254cuda3std6ranges3__45__cpo4swapE
	.align		8
        /*0050*/ 	.dword	_ZN39_INTERNAL_bebb970a_4_k_cu_e2f8a396_32254cuda3std6ranges3__45__cpo9iter_moveE
	.align		8
        /*0058*/ 	.dword	_ZN39_INTERNAL_bebb970a_4_k_cu_e2f8a396_32254cute7productE
	.align		8
        /*0060*/ 	.dword	_ZN39_INTERNAL_bebb970a_4_k_cu_e2f8a396_32254cute1_E
	.align		8
        /*0068*/ 	.dword	$str$22
	.align		8
        /*0070*/ 	.dword	$str$23


//--------------------- .text._ZN7cutlass13device_kernelINS_4gemm6kernel13GemmUniversalIN4cute5tupleIJiiiiEEENS1_10collective13CollectiveMmaINS1_34MainloopSm90TmaGmmaWarpSpecializedILi5ENS5_IJNS4_1CILi1EEESB_SB_EEENS1_32KernelTmaWarpSpecializedPingpongEEENS5_IJNSA_ILi64EEESF_NSA_ILi128EEEEEENS_10bfloat16_tENS5_IJlSB_lEEESI_SJ_NS4_8TiledMMAINS4_8MMA_AtomIJNS4_4SM904GMMA27MMA_64x64x16_F32BF16BF16_SSILNSN_5MajorE0ELSP_0ELNSN_7ScaleInE1ELSQ_1EEEEEENS4_6LayoutISC_NS5_IJNSA_ILi0EEESU_SU_EEEEENS5_IJNS4_10UnderscoreESX_SX_EEEEENS4_13SM90_TMA_LOADENS4_14ComposedLayoutINS4_7SwizzleILi3ELi4ELi3EEENS4_18smem_ptr_flag_bitsILi16EEENST_INS5_IJNSA_ILi8EEESF_EEENS5_IJSF_SB_EEEEEEEvNS4_8identityES10_S1A_vS1B_EENS_8epilogue10collective6detail29Sm90TmaWarpSpecializedAdapterINS1E_15DefaultEpilogueISI_SJ_SJ_NS1D_6thread17LinearCombinationISI_Li1EffLNS1I_9ScaleType4KindE0ELNS_15FloatRoundStyleE2ESI_EENS1_15EpilogueDefaultEEEEEvvEEEEvNT_6ParamsE --------------------------
	.section	.text._ZN7cutlass13device_kernelINS_4gemm6kernel13GemmUniversalIN4cute5tupleIJiiiiEEENS1_10collective13CollectiveMmaINS1_34MainloopSm90TmaGmmaWarpSpecializedILi5ENS5_IJNS4_1CILi1EEESB_SB_EEENS1_32KernelTmaWarpSpecializedPingpongEEENS5_IJNSA_ILi64EEESF_NSA_ILi128EEEEEENS_10bfloat16_tENS5_IJlSB_lEEESI_SJ_NS4_8TiledMMAINS4_8MMA_AtomIJNS4_4SM904GMMA27MMA_64x64x16_F32BF16BF16_SSILNSN_5MajorE0ELSP_0ELNSN_7ScaleInE1ELSQ_1EEEEEENS4_6LayoutISC_NS5_IJNSA_ILi0EEESU_SU_EEEEENS5_IJNS4_10UnderscoreESX_SX_EEEEENS4_13SM90_TMA_LOADENS4_14ComposedLayoutINS4_7SwizzleILi3ELi4ELi3EEENS4_18smem_ptr_flag_bitsILi16EEENST_INS5_IJNSA_ILi8EEESF_EEENS5_IJSF_SB_EEEEEEEvNS4_8identityES10_S1A_vS1B_EENS_8epilogue10collective6detail29Sm90TmaWarpSpecializedAdapterINS1E_15DefaultEpilogueISI_SJ_SJ_NS1D_6thread17LinearCombinationISI_Li1EffLNS1I_9ScaleType4KindE0ELNS_15FloatRoundStyleE2ESI_EENS1_15EpilogueDefaultEEEEEvvEEEEvNT_6ParamsE,"ax",@progbits
	.align	128
.text._ZN7cutlass13device_kernelINS_4gemm6kernel13GemmUniversalIN4cute5tupleIJiiiiEEENS1_10collective13CollectiveMmaINS1_34MainloopSm90TmaGmmaWarpSpecializedILi5ENS5_IJNS4_1CILi1EEESB_SB_EEENS1_32KernelTmaWarpSpecializedPingpongEEENS5_IJNSA_ILi64EEESF_NSA_ILi128EEEEEENS_10bfloat16_tENS5_IJlSB_lEEESI_SJ_NS4_8TiledMMAINS4_8MMA_AtomIJNS4_4SM904GMMA27MMA_64x64x16_F32BF16BF16_SSILNSN_5MajorE0ELSP_0ELNSN_7ScaleInE1ELSQ_1EEEEEENS4_6LayoutISC_NS5_IJNSA_ILi0EEESU_SU_EEEEENS5_IJNS4_10UnderscoreESX_SX_EEEEENS4_13SM90_TMA_LOADENS4_14ComposedLayoutINS4_7SwizzleILi3ELi4ELi3EEENS4_18smem_ptr_flag_bitsILi16EEENST_INS5_IJNSA_ILi8EEESF_EEENS5_IJSF_SB_EEEEEEEvNS4_8identityES10_S1A_vS1B_EENS_8epilogue10collective6detail29Sm90TmaWarpSpecializedAdapterINS1E_15DefaultEpilogueISI_SJ_SJ_NS1D_6thread17LinearCombinationISI_Li1EffLNS1I_9ScaleType4KindE0ELNS_15FloatRoundStyleE2ESI_EENS1_15EpilogueDefaultEEEEEvvEEEEvNT_6ParamsE:
        .type           _ZN7cutlass13device_kernelINS_4gemm6kernel13GemmUniversalIN4cute5tupleIJiiiiEEENS1_10collective13CollectiveMmaINS1_34MainloopSm90TmaGmmaWarpSpecializedILi5ENS5_IJNS4_1CILi1EEESB_SB_EEENS1_32KernelTmaWarpSpecializedPingpongEEENS5_IJNSA_ILi64EEESF_NSA_ILi128EEEEEENS_10bfloat16_tENS5_IJlSB_lEEESI_SJ_NS4_8TiledMMAINS4_8MMA_AtomIJNS4_4SM904GMMA27MMA_64x64x16_F32BF16BF16_SSILNSN_5MajorE0ELSP_0ELNSN_7ScaleInE1ELSQ_1EEEEEENS4_6LayoutISC_NS5_IJNSA_ILi0EEESU_SU_EEEEENS5_IJNS4_10UnderscoreESX_SX_EEEEENS4_13SM90_TMA_LOADENS4_14ComposedLayoutINS4_7SwizzleILi3ELi4ELi3EEENS4_18smem_ptr_flag_bitsILi16EEENST_INS5_IJNSA_ILi8EEESF_EEENS5_IJSF_SB_EEEEEEEvNS4_8identityES10_S1A_vS1B_EENS_8epilogue10collective6detail29Sm90TmaWarpSpecializedAdapterINS1E_15DefaultEpilogueISI_SJ_SJ_NS1D_6thread17LinearCombinationISI_Li1EffLNS1I_9ScaleType4KindE0ELNS_15FloatRoundStyleE2ESI_EENS1_15EpilogueDefaultEEEEEvvEEEEvNT_6ParamsE,@function
        .size           _ZN7cutlass13device_kernelINS_4gemm6kernel13GemmUniversalIN4cute5tupleIJiiiiEEENS1_10collective13CollectiveMmaINS1_34MainloopSm90TmaGmmaWarpSpecializedILi5ENS5_IJNS4_1CILi1EEESB_SB_EEENS1_32KernelTmaWarpSpecializedPingpongEEENS5_IJNSA_ILi64EEESF_NSA_ILi128EEEEEENS_10bfloat16_tENS5_IJlSB_lEEESI_SJ_NS4_8TiledMMAINS4_8MMA_AtomIJNS4_4SM904GMMA27MMA_64x64x16_F32BF16BF16_SSILNSN_5MajorE0ELSP_0ELNSN_7ScaleInE1ELSQ_1EEEEEENS4_6LayoutISC_NS5_IJNSA_ILi0EEESU_SU_EEEEENS5_IJNS4_10UnderscoreESX_SX_EEEEENS4_13SM90_TMA_LOADENS4_14ComposedLayoutINS4_7SwizzleILi3ELi4ELi3EEENS4_18smem_ptr_flag_bitsILi16EEENST_INS5_IJNSA_ILi8EEESF_EEENS5_IJSF_SB_EEEEEEEvNS4_8identityES10_S1A_vS1B_EENS_8epilogue10collective6detail29Sm90TmaWarpSpecializedAdapterINS1E_15DefaultEpilogueISI_SJ_SJ_NS1D_6thread17LinearCombinationISI_Li1EffLNS1I_9ScaleType4KindE0ELNS_15FloatRoundStyleE2ESI_EENS1_15EpilogueDefaultEEEEEvvEEEEvNT_6ParamsE,(.L_x_135 - _ZN7cutlass13device_kernelINS_4gemm6kernel13GemmUniversalIN4cute5tupleIJiiiiEEENS1_10collective13CollectiveMmaINS1_34MainloopSm90TmaGmmaWarpSpecializedILi5ENS5_IJNS4_1CILi1EEESB_SB_EEENS1_32KernelTmaWarpSpecializedPingpongEEENS5_IJNSA_ILi64EEESF_NSA_ILi128EEEEEENS_10bfloat16_tENS5_IJlSB_lEEESI_SJ_NS4_8TiledMMAINS4_8MMA_AtomIJNS4_4SM904GMMA27MMA_64x64x16_F32BF16BF16_SSILNSN_5MajorE0ELSP_0ELNSN_7ScaleInE1ELSQ_1EEEEEENS4_6LayoutISC_NS5_IJNSA_ILi0EEESU_SU_EEEEENS5_IJNS4_10UnderscoreESX_SX_EEEEENS4_13SM90_TMA_LOADENS4_14ComposedLayoutINS4_7SwizzleILi3ELi4ELi3EEENS4_18smem_ptr_flag_bitsILi16EEENST_INS5_IJNSA_ILi8EEESF_EEENS5_IJSF_SB_EEEEEEEvNS4_8identityES10_S1A_vS1B_EENS_8epilogue10collective6detail29Sm90TmaWarpSpecializedAdapterINS1E_15DefaultEpilogueISI_SJ_SJ_NS1D_6thread17LinearCombinationISI_Li1EffLNS1I_9ScaleType4KindE0ELNS_15FloatRoundStyleE2ESI_EENS1_15EpilogueDefaultEEEEEvvEEEEvNT_6ParamsE)
        .other          _ZN7cutlass13device_kernelINS_4gemm6kernel13GemmUniversalIN4cute5tupleIJiiiiEEENS1_10collective13CollectiveMmaINS1_34MainloopSm90TmaGmmaWarpSpecializedILi5ENS5_IJNS4_1CILi1EEESB_SB_EEENS1_32KernelTmaWarpSpecializedPingpongEEENS5_IJNSA_ILi64EEESF_NSA_ILi128EEEEEENS_10bfloat16_tENS5_IJlSB_lEEESI_SJ_NS4_8TiledMMAINS4_8MMA_AtomIJNS4_4SM904GMMA27MMA_64x64x16_F32BF16BF16_SSILNSN_5MajorE0ELSP_0ELNSN_7ScaleInE1ELSQ_1EEEEEENS4_6LayoutISC_NS5_IJNSA_ILi0EEESU_SU_EEEEENS5_IJNS4_10UnderscoreESX_SX_EEEEENS4_13SM90_TMA_LOADENS4_14ComposedLayoutINS4_7SwizzleILi3ELi4ELi3EEENS4_18smem_ptr_flag_bitsILi16EEENST_INS5_IJNSA_ILi8EEESF_EEENS5_IJSF_SB_EEEEEEEvNS4_8identityES10_S1A_vS1B_EENS_8epilogue10collective6detail29Sm90TmaWarpSpecializedAdapterINS1E_15DefaultEpilogueISI_SJ_SJ_NS1D_6thread17LinearCombinationISI_Li1EffLNS1I_9ScaleType4KindE0ELNS_15FloatRoundStyleE2ESI_EENS1_15EpilogueDefaultEEEEEvvEEEEvNT_6ParamsE,@"STO_CUDA_ENTRY STV_DEFAULT"
_ZN7cutlass13device_kernelINS_4gemm6kernel13GemmUniversalIN4cute5tupleIJiiiiEEENS1_10collective13CollectiveMmaINS1_34MainloopSm90TmaGmmaWarpSpecializedILi5ENS5_IJNS4_1CILi1EEESB_SB_EEENS1_32KernelTmaWarpSpecializedPingpongEEENS5_IJNSA_ILi64EEESF_NSA_ILi128EEEEEENS_10bfloat16_tENS5_IJlSB_lEEESI_SJ_NS4_8TiledMMAINS4_8MMA_AtomIJNS4_4SM904GMMA27MMA_64x64x16_F32BF16BF16_SSILNSN_5MajorE0ELSP_0ELNSN_7ScaleInE1ELSQ_1EEEEEENS4_6LayoutISC_NS5_IJNSA_ILi0EEESU_SU_EEEEENS5_IJNS4_10UnderscoreESX_SX_EEEEENS4_13SM90_TMA_LOADENS4_14ComposedLayoutINS4_7SwizzleILi3ELi4ELi3EEENS4_18smem_ptr_flag_bitsILi16EEENST_INS5_IJNSA_ILi8EEESF_EEENS5_IJSF_SB_EEEEEEEvNS4_8identityES10_S1A_vS1B_EENS_8epilogue10collective6detail29Sm90TmaWarpSpecializedAdapterINS1E_15DefaultEpilogueISI_SJ_SJ_NS1D_6thread17LinearCombinationISI_Li1EffLNS1I_9ScaleType4KindE0ELNS_15FloatRoundStyleE2ESI_EENS1_15EpilogueDefaultEEEEEvvEEEEvNT_6ParamsE:
[----:B------:R-:W0:Y:S02]  /*0000*/  LDC R1, c[0x0][0x28] ;  /* 0x00000a00ff017b82 */ /* 0x000e240000000800 */
[----:B0-----:R-:W-:Y:S01]  /*0010*/  VIADD R1, R1, 0xfffffff8 ;  /* 0xfffffff801017836 */ /* 0x001fe20000000000 */
[----:B------:R-:W0:Y:S01]  /*0020*/  S2R R4, SR_TID.X ;  /* 0x0000000000047919 */ /* 0x000e220000002100 */
[----:B------:R-:W-:Y:S01]  /*0030*/  ELECT P0, URZ, PT ;  /* 0x00000000003f782f */ /* 0x000fe20003800000 */
[----:B------:R-:W-:Y:S01]  /*0040*/  BSSY B0, `(.L_x_0) ;  /* 0x000000f000007945 */ /* 0x000fe20003800000 */
[--C-:B0-----:R-:W-:Y:S02]  /*0050*/  SHF.R.U32.HI R0, RZ, 0x5, R4.reuse ;  /* 0x00000005ff007819 */ /* 0x101fe40000011604 */
[----:B------:R-:W-:-:S03]  /*0060*/  SHF.R.U32.HI R5, RZ, 0x7, R4 ;  /* 0x00000007ff057819 */ /* 0x000fc60000011604 */
[----:B------:R-:W0:Y:S04]  /*0070*/  SHFL.IDX PT, R2, R0, RZ, 0x1f ;  /* 0x00001fff00027589 */ /* 0x000e2800000e0000 */
[----:B------:R1:W2:Y:S01]  /*0080*/  SHFL.IDX PT, R7, R5, RZ, 0x1f ;  /* 0x00001fff05077589 */ /* 0x0002a200000e0000 */
[----:B0-----:R-:W-:-:S13]  /*0090*/  ISETP.NE.OR P0, PT, R2, RZ, !P0 ;  /* 0x000000ff0200720c */ /* 0x001fda0004705670 */
[----:B-12---:R-:W-:Y:S05]  /*00a0*/  @P0 BRA `(.L_x_1) ;  /* 0x0000000000200947 */ /* 0x006fea0003800000 */
[----:B------:R-:W-:Y:S02]  /*00b0*/  ULDC.64 UR4, c[0x0][0x198] ;  /* 0x0000660000047ab9 */ /* 0x000fe40000000a00 */
[----:B------:R-:W-:Y:S02]  /*00c0*/  UIADD3 UR6, UP0, UR4, 0xf0, URZ ;  /* 0x000000f004067890 */ /* 0x000fe4000ff1e03f */
[----:B------:R-:W-:Y:S02]  /*00d0*/  UIADD3 UR4, UP1, UR4, 0x1f0, URZ ;  /* 0x000001f004047890 */ /* 0x000fe4000ff3e03f */
[----:B------:R-:W-:Y:S02]  /*00e0*/  UIADD3.X UR7, URZ, UR5, URZ, UP0, !UPT ;  /* 0x000000053f077290 */ /* 0x000fe400087fe43f */
[----:B------:R-:W-:-:S07]  /*00f0*/  UIADD3.X UR5, URZ, UR5, URZ, UP1, !UPT ;  /* 0x000000053f057290 */ /* 0x000fce0008ffe43f */
[----:B------:R0:W-:Y:S02]  /*0100*/  UTMACCTL.PF [UR6] ;  /* 0x00000000060079b9 */ /* 0x0001e40008040000 */
[----:B------:R0:W-:Y:S02]  /*0110*/  UTMACCTL.PF [UR4] ;  /* 0x00000000040079b9 */ /* 0x0001e40008040000 */
[----:B0-----:R-:W-:Y:S01]  /*0120*/  NOP ;  /* 0x0000000000007918 */ /* 0x001fe20000000000 */
.L_x_1:
[----:B------:R-:W-:Y:S05]  /*0130*/  BSYNC B0 ;  /* 0x0000000000007941 */ /* 0x000fea0003800000 */
.L_x_0:
[----:B------:R-:W0:Y:S02]  /*0140*/  SHFL.IDX PT, R3, R0, RZ, 0x1f ;  /* 0x00001fff00037589 */ /* 0x000e2400000e0000 */
[----:B0-----:R-:W-:-:S13]  /*0150*/  ISETP.NE.AND P0, PT, R3, RZ, PT ;  /* 0x000000ff0300720c */ /* 0x001fda0003f05270 */
[----:B------:R-:W-:Y:S05]  /*0160*/  @P0 BRA `(.L_x_2) ;  /* 0x0000000000600947 */ /* 0x000fea0003800000 */
[----:B------:R-:W0:Y:S01]  /*0170*/  S2UR UR8, SR_CgaCtaId ;  /* 0x00000000000879c3 */ /* 0x000e220000008800 */
[----:B------:R-:W-:Y:S01]  /*0180*/  UMOV UR4, 0x400 ;  /* 0x0000040000047882 */ /* 0x000fe20000000000 */
[----:B------:R-:W-:Y:S01]  /*0190*/  UMOV UR5, 0x1 ;  /* 0x0000000100057882 */ /* 0x000fe20000000000 */
[----:B------:R-:W-:Y:S01]  /*01a0*/  UMOV UR6, 0x80 ;  /* 0x0000008000067882 */ /* 0x000fe20000000000 */
[----:B------:R-:W-:Y:S01]  /*01b0*/  ELECT P0, URZ, PT ;  /* 0x00000000003f782f */ /* 0x000fe20003800000 */
[----:B------:R-:W-:-:S04]  /*01c0*/  UIADD3 UR6, -UR6, 0x100000, URZ ;  /* 0x0010000006067890 */ /* 0x000fc8000fffe13f */
[----:B------:R-:W-:Y:S02]  /*01d0*/  USHF.L.U32 UR7, UR6, 0xb, URZ ;  /* 0x0000000b06077899 */ /* 0x000fe4000800063f */
[----:B------:R-:W-:Y:S02]  /*01e0*/  USHF.L.U32 UR6, UR6, 0x1, URZ ;  /* 0x0000000106067899 */ /* 0x000fe4000800063f */
[----:B0-----:R-:W-:Y:S02]  /*01f0*/  ULEA UR8, UR8, UR4, 0x18 ;  /* 0x0000000408087291 */ /* 0x001fe4000f8ec03f */
[----:B------:R-:W-:-:S04]  /*0200*/  UIADD3 UR4, -UR5, 0x100000, URZ ;  /* 0x0010000005047890 */ /* 0x000fc8000fffe13f */
[----:B------:R-:W-:Y:S02]  /*0210*/  USHF.L.U32 UR5, UR4, 0xb, URZ ;  /* 0x0000000b04057899 */ /* 0x000fe4000800063f */
[----:B------:R-:W-:Y:S01]  /*0220*/  USHF.L.U32 UR4, UR4, 0x1, URZ ;  /* 0x0000000104047899 */ /* 0x000fe2000800063f */
[----:B------:R-:W0:Y:S11]  /*0230*/  FENCE.VIEW.ASYNC.S ;  /* 0x00000000000073c6 */ /* 0x000e360000000000 */
[----:B0-----:R0:W1:Y:S01]  /*0240*/  SYNCS.EXCH.64 URZ, [UR8], UR4 ;  /* 0x00000004083f75b2 */ /* 0x0010620008000100 */
[----:B------:R0:W2:Y:S01]  /*0250*/  SYNCS.EXCH.64 URZ, [UR8+0x28], UR6 ;  /* 0x00002806083f75b2 */ /* 0x0000a20008000100 */
[----:B------:R0:W3:Y:S01]  /*0260*/  SYNCS.EXCH.64 URZ, [UR8+0x8], UR4 ;  /* 0x00000804083f75b2 */ /* 0x0000e20008000100 */
[----:B------:R0:W4:Y:S01]  /*0270*/  SYNCS.EXCH.64 URZ, [UR8+0x30], UR6 ;  /* 0x00003006083f75b2 */ /* 0x0001220008000100 */
[----:B------:R0:W0:Y:S01]  /*0280*/  SYNCS.EXCH.64 URZ, [UR8+0x10], UR4 ;  /* 0x00001004083f75b2 */ /* 0x0000220008000100 */
[----:B------:R0:W0:Y:S01]  /*0290*/  SYNCS.EXCH.64 URZ, [UR8+0x38], UR6 ;  /* 0x00003806083f75b2 */ /* 0x0000220008000100 */
[----:B------:R0:W0:Y:S01]  /*02a0*/  SYNCS.EXCH.64 URZ, [UR8+0x18], UR4 ;  /* 0x00001804083f75b2 */ /* 0x0000220008000100 */
[----:B------:R0:W0:Y:S01]  /*02b0*/  SYNCS.EXCH.64 URZ, [UR8+0x40], UR6 ;  /* 0x00004006083f75b2 */ /* 0x0000220008000100 */
[----:B------:R0:W0:Y:S01]  /*02c0*/  SYNCS.EXCH.64 URZ, [UR8+0x20], UR4 ;  /* 0x00002004083f75b2 */ /* 0x0000220008000100 */
[----:B------:R0:W0:Y:S01]  /*02d0*/  SYNCS.EXCH.64 URZ, [UR8+0x48], UR6 ;  /* 0x00004806083f75b2 */ /* 0x0000220008000100 */
[----:B------:R-:W-:Y:S01]  /*02e0*/  NOP ;  /* 0x0000000000007918 */ /* 0x000fe20000000000 */
.L_x_2:
[----:B------:R-:W5:Y:S01]  /*02f0*/  SHFL.IDX PT, R6, R0, RZ, 0x1f ;  /* 0x00001fff00067589 */ /* 0x000f6200000e0000 */
[----:B------:R-:W-:Y:S01]  /*0300*/  ELECT P0, URZ, PT ;  /* 0x00000000003f782f */ /* 0x000fe20003800000 */
[----:B------:R-:W-:Y:S01]  /*0310*/  NOP ;  /* 0x0000000000007918 */ /* 0x000fe20000000000 */
[----:B------:R-:W-:Y:S01]  /*0320*/  ELECT P1, URZ, PT ;  /* 0x00000000003f782f */ /* 0x000fe20003820000 */
[----:B------:R-:W1:Y:S01]  /*0330*/  SHFL.IDX PT, R3, R0, RZ, 0x1f ;  /* 0x00001fff00037589 */ /* 0x000e6200000e0000 */
[----:B0-----:R-:W-:Y:S01]  /*0340*/  UMOV UR4, 0x20 ;  /* 0x0000002000047882 */ /* 0x001fe20000000000 */
[----:B------:R-:W-:Y:S01]  /*0350*/  UMOV UR11, 0x80 ;  /* 0x00000080000b7882 */ /* 0x000fe20000000000 */
[----:B------:R-:W-:Y:S01]  /*0360*/  NOP ;  /* 0x0000000000007918 */ /* 0x000fe20000000000 */
[----:B------:R-:W0:Y:S01]  /*0370*/  SHFL.IDX PT, R5, R5, RZ, 0x1f ;  /* 0x00001fff05057589 */ /* 0x000e2200000e0000 */
[C---:B------:R-:W-:Y:S01]  /*0380*/  VIADD R31, R7.reuse, 0xffffffff ;  /* 0xffffffff071f7836 */ /* 0x040fe20000000000 */
[----:B------:R-:W-:Y:S01]  /*0390*/  ULDC.64 UR36, c[0x0][0x208] ;  /* 0x0000820000247ab9 */ /* 0x000fe20000000a00 */
[----:B------:R-:W-:-:S03]  /*03a0*/  ISETP.NE.AND P2, PT, R7, RZ, PT ;  /* 0x000000ff0700720c */ /* 0x000fc60003f45270 */
[----:B------:R-:W-:Y:S02]  /*03b0*/  ISETP.GE.U32.AND P3, PT, R31, 0x2, PT ;  /* 0x000000021f00780c */ /* 0x000fe40003f66070 */
[----:B-----5:R-:W-:Y:S02]  /*03c0*/  ISETP.NE.OR P0, PT, R6, RZ, !P0 ;  /* 0x000000ff0600720c */ /* 0x020fe40004705670 */
[----:B-1----:R-:W-:Y:S02]  /*03d0*/  ISETP.NE.OR P1, PT, R3, RZ, !P1 ;  /* 0x000000ff0300720c */ /* 0x002fe40004f25670 */
[----:B------:R-:W-:Y:S02]  /*03e0*/  SHF.R.S32.HI R3, RZ, 0x1f, R2 ;  /* 0x0000001fff037819 */ /* 0x000fe40000011402 */
[----:B0-----:R-:W-:Y:S02]  /*03f0*/  R2UR UR43, R5 ;  /* 0x00000000052b72ca */ /* 0x001fe400000e0000 */
[----:B------:R-:W-:-:S05]  /*0400*/  LEA.HI R3, R3, R2, RZ, 0x2 ;  /* 0x0000000203037211 */ /* 0x000fca00078f10ff */
[----:B------:R-:W-:Y:S01]  /*0410*/  VOTEU.ALL UP0, P0 ;  /* 0x00000000003f7886 */ /* 0x000fe20000000000 */
[----:B------:R-:W-:Y:S01]  /*0420*/  LOP3.LUT R3, R3, 0xfffffffc, RZ, 0xc0, !PT ;  /* 0xfffffffc03037812 */ /* 0x000fe200078ec0ff */
[----:B------:R-:W-:-:S03]  /*0430*/  VOTEU.ALL UP1, P1 ;  /* 0x00000000003f7886 */ /* 0x000fc60000820000 */
[----:B------:R-:W0:Y:S01]  /*0440*/  @!UP0 S2UR UR7, SR_CgaCtaId ;  /* 0x00000000000789c3 */ /* 0x000e220000008800 */
[----:B------:R-:W-:Y:S01]  /*0450*/  @!UP0 UMOV UR6, 0x400 ;  /* 0x0000040000068882 */ /* 0x000fe20000000000 */
[----:B------:R-:W-:-:S04]  /*0460*/  @!UP0 UIADD3 UR4, -UR4, 0x100000, URZ ;  /* 0x0010000004048890 */ /* 0x000fc8000fffe13f */
[----:B------:R-:W-:Y:S02]  /*0470*/  @!UP0 USHF.L.U32 UR5, UR4, 0xb, URZ ;  /* 0x0000000b04058899 */ /* 0x000fe4000800063f */
[----:B------:R-:W-:Y:S01]  /*0480*/  @!UP0 USHF.L.U32 UR4, UR4, 0x1, URZ ;  /* 0x0000000104048899 */ /* 0x000fe2000800063f */
[----:B------:R-:W-:Y:S01]  /*0490*/  IMAD.IADD R14, R2, 0x1, -R3 ;  /* 0x00000001020e7824 */ /* 0x000fe200078e0a03 */
[----:B------:R-:W-:Y:S01]  /*04a0*/  @!UP1 UMOV UR9, 0x400 ;  /* 0x0000040000099882 */ /* 0x000fe20000000000 */
[----:B------:R-:W-:Y:S01]  /*04b0*/  VOTEU.ALL UP2, P1 ;  /* 0x00000000003f7886 */ /* 0x000fe20000840000 */
[----:B------:R-:W-:Y:S01]  /*04c0*/  VOTEU.ALL UP3, P1 ;  /* 0x00000000003f7886 */ /* 0x000fe20000860000 */
[----:B------:R-:W-:Y:S01]  /*04d0*/  VOTEU.ALL UP4, P1 ;  /* 0x00000000003f7886 */ /* 0x000fe20000880000 */
[----:B------:R-:W1:Y:S01]  /*04e0*/  @!UP1 S2UR UR10, SR_CgaCtaId ;  /* 0x00000000000a99c3 */ /* 0x000e620000008800 */
[----:B------:R-:W-:Y:S01]  /*04f0*/  VOTEU.ALL UP5, P1 ;  /* 0x00000000003f7886 */ /* 0x000fe200008a0000 */
[----:B------:R-:W-:-:S04]  /*0500*/  SHF.R.S32.HI R3, RZ, 0x1f, R4 ;  /* 0x0000001fff037819 */ /* 0x000fc80000011404 */
[----:B------:R-:W-:-:S04]  /*0510*/  LEA.HI R3, R3, R4, RZ, 0x7 ;  /* 0x0000000403037211 */ /* 0x000fc800078f38ff */
[----:B------:R-:W-:-:S05]  /*0520*/  LOP3.LUT R3, R3, 0xffffff80, RZ, 0xc0, !PT ;  /* 0xffffff8003037812 */ /* 0x000fca00078ec0ff */
[----:B------:R-:W-:Y:S01]  /*0530*/  IMAD.IADD R5, R4, 0x1, -R3 ;  /* 0x0000000104057824 */ /* 0x000fe200078e0a03 */
[----:B0-----:R-:W-:Y:S02]  /*0540*/  @!UP0 ULEA UR8, UR7, UR6, 0x18 ;  /* 0x0000000607088291 */ /* 0x001fe4000f8ec03f */
[----:B------:R-:W-:-:S04]  /*0550*/  @!UP1 UIADD3 UR6, -UR11, 0x100000, URZ ;  /* 0x001000000b069890 */ /* 0x000fc8000fffe13f */
[----:B------:R-:W-:Y:S02]  /*0560*/  @!UP1 USHF.L.U32 UR7, UR6, 0xb, URZ ;  /* 0x0000000b06079899 */ /* 0x000fe4000800063f */
[----:B------:R-:W-:Y:S01]  /*0570*/  @!UP1 USHF.L.U32 UR6, UR6, 0x1, URZ ;  /* 0x0000000106069899 */ /* 0x000fe2000800063f */
[----:B------:R-:W-:Y:S01]  /*0580*/  VOTEU.ALL UP0, P0 ;  /* 0x00000000003f7886 */ /* 0x000fe20000000000 */
[----:B-1----:R-:W-:Y:S01]  /*0590*/  @!UP1 ULEA UR9, UR10, UR9, 0x18 ;  /* 0x000000090a099291 */ /* 0x002fe2000f8ec03f */
[----:B------:R-:W-:Y:S02]  /*05a0*/  VOTEU.ALL UP1, P0 ;  /* 0x00000000003f7886 */ /* 0x000fe40000020000 */
[----:B------:R-:W-:Y:S01]  /*05b0*/  ULDC.64 UR10, c[0x0][0x598] ;  /* 0x00016600000a7ab9 */ /* 0x000fe20000000a00 */
[----:B------:R-:W-:Y:S01]  /*05c0*/  ISETP.NE.AND P0, PT, R14, 0x3, PT ;  /* 0x000000030e00780c */ /* 0x000fe20003f05270 */
[----:B------:R-:W0:Y:S02]  /*05d0*/  FENCE.VIEW.ASYNC.S ;  /* 0x00000000000073c6 */ /* 0x000e240000000000 */
[----:B0-----:R0:W2:Y:S01]  /*05e0*/  @!UP0 SYNCS.EXCH.64 URZ, [UR8+0x80], UR4 ;  /* 0x00008004083f85b2 */ /* 0x0010a20008000100 */
[----:B------:R-:W-:-:S02]  /*05f0*/  ISETP.NE.U32.AND P1, PT, RZ, UR10, PT ;  /* 0x0000000aff007c0c */ /* 0x000fc4000bf25070 */
[----:B------:R-:W-:Y:S02]  /*0600*/  ISETP.EQ.OR P0, PT, R14, RZ, !P0 ;  /* 0x000000ff0e00720c */ /* 0x000fe40004702670 */
[----:B------:R-:W-:Y:S02]  /*0610*/  ISETP.NE.AND.EX P1, PT, RZ, UR11, PT, P1 ;  /* 0x0000000bff007c0c */ /* 0x000fe4000bf25310 */
[----:B------:R-:W-:-:S04]  /*0620*/  ISETP.EQ.AND P0, PT, R7, RZ, P0 ;  /* 0x000000ff0700720c */ /* 0x000fc80000702270 */
[----:B------:R-:W-:-:S04]  /*0630*/  SEL R23, RZ, 0x1, !P0 ;  /* 0x00000001ff177807 */ /* 0x000fc80004000000 */
[----:B------:R-:W-:Y:S01]  /*0640*/  SEL R23, R23, 0x2, P3 ;  /* 0x0000000217177807 */ /* 0x000fe20001800000 */
[----:B------:R0:W2:Y:S01]  /*0650*/  @!UP1 SYNCS.EXCH.64 URZ, [UR8+0x88], UR4 ;  /* 0x00008804083f95b2 */ /* 0x0000a20008000100 */
[----:B------:R-:W-:Y:S01]  /*0660*/  NOP ;  /* 0x0000000000007918 */ /* 0x000fe20000000000 */
[----:B------:R0:W2:Y:S01]  /*0670*/  @!UP2 SYNCS.EXCH.64 URZ, [UR9+0x60], UR6 ;  /* 0x00006006093fa5b2 */ /* 0x0000a20008000100 */
[----:B------:R0:W2:Y:S01]  /*0680*/  @!UP3 SYNCS.EXCH.64 URZ, [UR9+0x68], UR6 ;  /* 0x00006806093fb5b2 */ /* 0x0000a20008000100 */
[----:B------:R0:W2:Y:S01]  /*0690*/  @!UP4 SYNCS.EXCH.64 URZ, [UR9+0x70], UR6 ;  /* 0x00007006093fc5b2 */ /* 0x0000a20008000100 */
[----:B------:R0:W2:Y:S01]  /*06a0*/  @!UP5 SYNCS.EXCH.64 URZ, [UR9+0x78], UR6 ;  /* 0x00007806093fd5b2 */ /* 0x0000a20008000100 */
[----:B------:R-:W-:Y:S01]  /*06b0*/  NOP ;  /* 0x0000000000007918 */ /* 0x000fe20000000000 */
[----:B--234-:R-:W-:Y:S06]  /*06c0*/  BAR.SYNC.DEFER_BLOCKING 0x0 ;  /* 0x0000000000007b1d */ /* 0x01cfec0000010000 */
[----:B0-----:R-:W-:Y:S05]  /*06d0*/  @!P1 BRA `(.L_x_3) ;  /* 0x00000000001c9947 */ /* 0x001fea0003800000 */
[----:B------:R-:W0:Y:S02]  /*06e0*/  LDC.64 R2, c[0x0][0x598] ;  /* 0x00016600ff027b82 */ /* 0x000e240000000a00 */
[----:B0-----:R-:W2:Y:S02]  /*06f0*/  LDG.E.64 R2, desc[UR36][R2.64] ;  /* 0x0000002402027981 */ /* 0x001ea4000c1e1b00 */
[----:B--2---:R-:W-:-:S04]  /*0700*/  ISETP.NE.U32.AND P0, PT, R2, RZ, PT ;  /* 0x000000ff0200720c */ /* 0x004fc80003f05070 */
[----:B------:R-:W-:-:S13]  /*0710*/  ISETP.NE.AND.EX P0, PT, R3, RZ, PT, P0 ;  /* 0x000000ff0300720c */ /* 0x000fda0003f05300 */
[----:B------:R-:W-:Y:S05]  /*0720*/  @!P0 BRA `(.L_x_3) ;  /* 0x0000000000088947 */ /* 0x000fea0003800000 */
[----:B------:R1:W5:Y:S01]  /*0730*/  LD.E R56, desc[UR36][R2.64] ;  /* 0x0000002402387980 */ /* 0x000362000c101900 */
[----:B------:R-:W-:Y:S05]  /*0740*/  BRA `(.L_x_4) ;  /* 0x0000000000247947 */ /* 0x000fea0003800000 */
.L_x_3:
[----:B------:R-:W-:Y:S02]  /*0750*/  ULDC.64 UR4, c[0x0][0x588] ;  /* 0x0001620000047ab9 */ /* 0x000fe40000000a00 */
[----:B------:R-:W-:-:S04]  /*0760*/  ISETP.NE.U32.AND P0, PT, RZ, UR4, PT ;  /* 0x00000004ff007c0c */ /* 0x000fc8000bf05070 */
[----:B------:R-:W-:-:S13]  /*0770*/  ISETP.NE.AND.EX P0, PT, RZ, UR5, PT, P0 ;  /* 0x00000005ff007c0c */ /* 0x000fda000bf05300 */
[----:B------:R-:W-:Y:S05]  /*0780*/  @!P0 BRA `(.L_x_5) ;  /* 0x00000000000c8947 */ /* 0x000fea0003800000 */
[----:B------:R-:W0:Y:S02]  /*0790*/  LDC.64 R56, c[0x0][0x588] ;  /* 0x00016200ff387b82 */ /* 0x000e240000000a00 */
[----:B0-----:R0:W5:Y:S01]  /*07a0*/  LDG.E R56, desc[UR36][R56.64] ;  /* 0x0000002438387981 */ /* 0x001162000c1e1900 */
[----:B------:R-:W-:Y:S05]  /*07b0*/  BRA `(.L_x_4) ;  /* 0x0000000000087947 */ /* 0x000fea0003800000 */
.L_x_5:
[----:B------:R-:W-:Y:S02]  /*07c0*/  ULDC UR4, c[0x0][0x580] ;  /* 0x0001600000047ab9 */ /* 0x000fe40000000800 */
[----:B------:R-:W-:-:S07]  /*07d0*/  IMAD.U32 R56, RZ, RZ, UR4 ;  /* 0x00000004ff387e24 */ /* 0x000fce000f8e00ff */
.L_x_4:
[----:B------:R-:W-:Y:S02]  /*07e0*/  ULDC.64 UR4, c[0x0][0x5a0] ;  /* 0x0001680000047ab9 */ /* 0x000fe40000000a00 */
[----:B------:R-:W-:-:S04]  /*07f0*/  ISETP.NE.U32.AND P0, PT, RZ, UR4, PT ;  /* 0x00000004ff007c0c */ /* 0x000fc8000bf05070 */
[----:B------:R-:W-:-:S13]  /*0800*/  ISETP.NE.AND.EX P0, PT, RZ, UR5, PT, P0 ;  /* 0x00000005ff007c0c */ /* 0x000fda000bf05300 */
[----:B------:R-:W-:Y:S05]  /*0810*/  @!P0 BRA `(.L_x_6) ;  /* 0x00000000001c8947 */ /* 0x000fea0003800000 */
[----:B-1----:R-:W1:Y:S02]  /*0820*/  LDC.64 R2, c[0x0][0x5a0] ;  /* 0x00016800ff027b82 */ /* 0x002e640000000a00 */
[----:B-1----:R-:W2:Y:S02]  /*0830*/  LDG.E.64 R2, desc[UR36][R2.64] ;  /* 0x0000002402027981 */ /* 0x002ea4000c1e1b00 */
[----:B--2---:R-:W-:-:S04]  /*0840*/  ISETP.NE.U32.AND P0, PT, R2, RZ, PT ;  /* 0x000000ff0200720c */ /* 0x004fc80003f05070 */
[----:B------:R-:W-:-:S13]  /*0850*/  ISETP.NE.AND.EX P0, PT, R3, RZ, PT, P0 ;  /* 0x000000ff0300720c */ /* 0x000fda0003f05300 */
[----:B------:R-:W-:Y:S05]  /*0860*/  @!P0 BRA `(.L_x_6) ;  /* 0x0000000000088947 */ /* 0x000fea0003800000 */
[----:B0-----:R2:W5:Y:S01]  /*0870*/  LD.E R57, desc[UR36][R2.64] ;  /* 0x0000002402397980 */ /* 0x001562000c101900 */
[----:B------:R-:W-:Y:S05]  /*0880*/  BRA `(.L_x_7) ;  /* 0x0000000000247947 */ /* 0x000fea0003800000 */
.L_x_6:
[----:B------:R-:W-:Y:S02]  /*0890*/  ULDC.64 UR4, c[0x0][0x590] ;  /* 0x0001640000047ab9 */ /* 0x000fe40000000a00 */
[----:B------:R-:W-:-:S04]  /*08a0*/  ISETP.NE.U32.AND P0, PT, RZ, UR4, PT ;  /* 0x00000004ff007c0c */ /* 0x000fc8000bf05070 */
[----:B------:R-:W-:-:S13]  /*08b0*/  ISETP.NE.AND.EX P0, PT, RZ, UR5, PT, P0 ;  /* 0x00000005ff007c0c */ /* 0x000fda000bf05300 */
[----:B------:R-:W-:Y:S05]  /*08c0*/  @!P0 BRA `(.L_x_8) ;  /* 0x00000000000c8947 */ /* 0x000fea0003800000 */
[----:B-1----:R-:W0:Y:S02]  /*08d0*/  LDC.64 R2, c[0x0][0x590] ;  /* 0x00016400ff027b82 */ /* 0x002e240000000a00 */
[----:B0-----:R0:W5:Y:S01]  /*08e0*/  LDG.E R57, desc[UR36][R2.64] ;  /* 0x0000002402397981 */ /* 0x001162000c1e1900 */
[----:B------:R-:W-:Y:S05]  /*08f0*/  BRA `(.L_x_7) ;  /* 0x0000000000087947 */ /* 0x000fea0003800000 */
.L_x_8:
[----:B------:R-:W-:Y:S02]  /*0900*/  ULDC UR4, c[0x0][0x584] ;  /* 0x0001610000047ab9 */ /* 0x000fe40000000800 */
[----:B0-----:R-:W-:-:S07]  /*0910*/  IMAD.U32 R57, RZ, RZ, UR4 ;  /* 0x00000004ff397e24 */ /* 0x001fce000f8e00ff */
.L_x_7:
[----:B012---:R-:W0:Y:S01]  /*0920*/  LDC R2, c[0x0][0x65c] ;  /* 0x00019700ff027b82 */ /* 0x007e220000000800 */
[----:B------:R-:W1:Y:S01]  /*0930*/  S2R R15, SR_CTAID.Y ;  /* 0x00000000000f7919 */ /* 0x000e620000002600 */
[----:B------:R-:W-:Y:S01]  /*0940*/  ULDC UR6, c[0x0][0x28c] ;  /* 0x0000a30000067ab9 */ /* 0x000fe20000000800 */
[----:B------:R-:W-:Y:S01]  /*0950*/  ISETP.NE.AND P0, PT, R7, 0x2, PT ;  /* 0x000000020700780c */ /* 0x000fe20003f05270 */
[----:B------:R-:W-:Y:S01]  /*0960*/  UIADD3 UR6, UR6, 0x7f, URZ ;  /* 0x0000007f06067890 */ /* 0x000fe2000fffe03f */
[----:B------:R-:W2:Y:S01]  /*0970*/  S2R R6, SR_CTAID.X ;  /* 0x0000000000067919 */ /* 0x000ea20000002500 */
[----:B------:R-:W-:Y:S01]  /*0980*/  UMOV UR38, URZ ;  /* 0x0000003f00267c82 */ /* 0x000fe20008000000 */
[----:B------:R-:W-:Y:S01]  /*0990*/  UMOV UR39, URZ ;  /* 0x0000003f00277c82 */ /* 0x000fe20008000000 */
[----:B------:R-:W-:Y:S01]  /*09a0*/  USHF.R.S32.HI UR7, URZ, 0x1f, UR6 ;  /* 0x0000001f3f077899 */ /* 0x000fe20008011406 */
[----:B------:R-:W-:-:S03]  /*09b0*/  ULDC.64 UR8, c[0x0][0x650] ;  /* 0x0001940000087ab9 */ /* 0x000fc60000000a00 */
[----:B------:R-:W-:-:S04]  /*09c0*/  ULEA.HI UR7, UR7, UR6, URZ, 0x7 ;  /* 0x0000000607077291 */ /* 0x000fc8000f8f383f */
[----:B------:R-:W-:Y:S01]  /*09d0*/  USHF.R.S32.HI UR40, URZ, 0x7, UR7 ;  /* 0x000000073f287899 */ /* 0x000fe20008011407 */
[----:B0-----:R-:W-:-:S13]  /*09e0*/  ISETP.NE.AND P1, PT, R2, 0x1, PT ;  /* 0x000000010200780c */ /* 0x001fda0003f25270 */
[----:B------:R-:W2:Y:S01]  /*09f0*/  @P1 LDC R17, c[0x0][0x10] ;  /* 0x00000400ff111b82 */ /* 0x000ea20000000800 */
[----:B-1----:R-:W-:Y:S02]  /*0a00*/  @P1 IMAD.MOV.U32 R8, RZ, RZ, R15 ;  /* 0x000000ffff081224 */ /* 0x002fe400078e000f */
[----:B------:R-:W-:Y:S02]  /*0a10*/  @P1 IMAD.MOV.U32 R9, RZ, RZ, RZ ;  /* 0x000000ffff091224 */ /* 0x000fe400078e00ff */
[----:B------:R-:W-:-:S03]  /*0a20*/  @P1 IMAD.MOV.U32 R7, RZ, RZ, RZ ;  /* 0x000000ffff071224 */ /* 0x000fc600078e00ff */
[----:B------:R-:W0:Y:S01]  /*0a30*/  @!P1 LDC R3, c[0x0][0xc] ;  /* 0x00000300ff039b82 */ /* 0x000e220000000800 */
[----:B------:R-:W-:Y:S01]  /*0a40*/  ULDC UR4, c[0x0][0xc] ;  /* 0x0000030000047ab9 */ /* 0x000fe20000000800 */
[----:B------:R-:W-:Y:S02]  /*0a50*/  ULDC UR5, c[0x0][0x10] ;  /* 0x0000040000057ab9 */ /* 0x000fe40000000800 */
[----:B------:R-:W-:-:S04]  /*0a60*/  UIMAD.WIDE.U32 UR4, UR4, UR5, URZ ;  /* 0x00000005040472a5 */ /* 0x000fc8000f8e003f */
[----:B------:R-:W1:Y:S01]  /*0a70*/  LDC R0, c[0x0][0x14] ;  /* 0x00000500ff007b82 */ /* 0x000e620000000800 */
[----:B--2---:R-:W-:-:S04]  /*0a80*/  @P1 IMAD.WIDE.U32 R16, R6, R17, R8 ;  /* 0x0000001106101225 */ /* 0x004fc800078e0008 */
[----:B------:R-:W-:Y:S02]  /*0a90*/  @P1 IMAD.IADD R17, R17, 0x1, R7 ;  /* 0x0000000111111824 */ /* 0x000fe400078e0207 */
[----:B------:R-:W-:Y:S02]  /*0aa0*/  IMAD.MOV.U32 R7, RZ, RZ, RZ ;  /* 0x000000ffff077224 */ /* 0x000fe400078e00ff */
[----:B0-----:R-:W-:-:S04]  /*0ab0*/  @!P1 IMAD.WIDE.U32 R8, R3, R15, R6 ;  /* 0x0000000f03089225 */ /* 0x001fc800078e0006 */
[----:B------:R-:W-:Y:S02]  /*0ac0*/  @!P1 IMAD.MOV.U32 R16, RZ, RZ, R8 ;  /* 0x000000ffff109224 */ /* 0x000fe400078e0008 */
[----:B-1----:R-:W-:-:S04]  /*0ad0*/  IMAD.WIDE.U32 R10, R0, UR4, RZ ;  /* 0x00000004000a7c25 */ /* 0x002fc8000f8e00ff */
[----:B------:R-:W-:Y:S01]  /*0ae0*/  IMAD R3, R0, UR5, RZ ;  /* 0x0000000500037c24 */ /* 0x000fe2000f8e02ff */
[----:B------:R0:W-:Y:S01]  /*0af0*/  STL.64 [R1], R10 ;  /* 0x0000000a01007387 */ /* 0x0001e20000100a00 */
[----:B------:R-:W-:Y:S02]  /*0b00*/  @!P1 IMAD.MOV.U32 R17, RZ, RZ, R9 ;  /* 0x000000ffff119224 */ /* 0x000fe400078e0009 */
[----:B------:R-:W-:Y:S01]  /*0b10*/  IMAD.IADD R0, R11, 0x1, R3 ;  /* 0x000000010b007824 */ /* 0x000fe200078e0203 */
[----:B------:R-:W-:Y:S06]  /*0b20*/  @P0 BRA `(.L_x_9) ;  /* 0x0000000000200947 */ /* 0x000fec0003800000 */
[----:B------:R-:W-:Y:S01]  /*0b30*/  UISETP.GE.U32.AND UP0, UPT, UR40, 0x5, UPT ;  /* 0x000000052800788c */ /* 0x000fe2000bf06070 */
[----:B------:R-:W-:Y:S01]  /*0b40*/  IADD3 R16, P0, R16, R10, RZ ;  /* 0x0000000a10107210 */ /* 0x000fe20007f1e0ff */
[----:B------:R-:W-:Y:S01]  /*0b50*/  UIMAD.WIDE.U32 UR4, UR40, -0x33333333, URZ ;  /* 0xcccccccd280478a5 */ /* 0x000fe2000f8e003f */
[----:B------:R-:W-:-:S03]  /*0b60*/  UMOV UR39, URZ ;  /* 0x0000003f00277c82 */ /* 0x000fc60008000000 */
[----:B------:R-:W-:Y:S01]  /*0b70*/  USHF.R.U32.HI UR4, URZ, 0x2, UR5 ;  /* 0x000000023f047899 */ /* 0x000fe20008011605 */
[----:B------:R-:W-:-:S03]  /*0b80*/  IMAD.X R17, R0, 0x1, R17, P0 ;  /* 0x0000000100117824 */ /* 0x000fc600000e0611 */
[----:B------:R-:W-:Y:S02]  /*0b90*/  UIMAD UR38, UR4, -0x5, UR40 ;  /* 0xfffffffb042678a4 */ /* 0x000fe4000f8e0228 */
[----:B------:R-:W-:-:S12]  /*0ba0*/  @UP0 ULOP3.LUT UR39, UR4, 0x1, URZ, 0xc0, !UPT ;  /* 0x0000000104270892 */ /* 0x000fd8000f8ec03f */
.L_x_9:
[----:B------:R-:W-:Y:S01]  /*0bb0*/  ISETP.GE.U32.AND P0, PT, R16, UR8, PT ;  /* 0x0000000810007c0c */ /* 0x000fe2000bf06070 */
[----:B------:R-:W-:Y:S01]  /*0bc0*/  IMAD.MOV.U32 R22, RZ, RZ, -0x1 ;  /* 0xffffffffff167424 */ /* 0x000fe200078e00ff */
[----:B------:R-:W-:Y:S01]  /*0bd0*/  PRMT R3, RZ, 0x7610, R3 ;  /* 0x00007610ff037816 */ /* 0x000fe20000000003 */
[----:B------:R-:W-:Y:S01]  /*0be0*/  IMAD.MOV.U32 R18, RZ, RZ, -0x1 ;  /* 0xffffffffff127424 */ /* 0x000fe200078e00ff */
[----:B------:R-:W-:Y:S01]  /*0bf0*/  ISETP.GE.U32.AND.EX P0, PT, R17, UR9, PT, P0 ;  /* 0x0000000911007c0c */ /* 0x000fe2000bf06100 */
[----:B------:R-:W-:-:S12]  /*0c00*/  IMAD.MOV.U32 R19, RZ, RZ, -0x1 ;  /* 0xffffffffff137424 */ /* 0x000fd800078e00ff */
[----:B------:R-:W-:Y:S05]  /*0c10*/  @P0 BRA `(.L_x_10) ;  /* 0x0000000400580947 */ /* 0x000fea0003800000 */
[----:B------:R-:W1:Y:S01]  /*0c20*/  LDC.64 R20, c[0x0][0x628] ;  /* 0x00018a00ff147b82 */ /* 0x000e620000000a00 */
[----:B------:R-:W-:Y:S02]  /*0c30*/  IMAD.MOV.U32 R8, RZ, RZ, R16 ;  /* 0x000000ffff087224 */ /* 0x000fe400078e0010 */
[----:B------:R-:W-:-:S05]  /*0c40*/  IMAD.MOV.U32 R9, RZ, RZ, R17 ;  /* 0x000000ffff097224 */ /* 0x000fca00078e0011 */
[----:B------:R-:W2:Y:S08]  /*0c50*/  LDC R18, c[0x0][0x630] ;  /* 0x00018c00ff127b82 */ /* 0x000eb00000000800 */
[----:B------:R-:W3:Y:S01]  /*0c60*/  LDC.64 R24, c[0x0][0x620] ;  /* 0x00018800ff187b82 */ /* 0x000ee20000000a00 */
[----:B-1----:R-:W-:-:S04]  /*0c70*/  ISETP.NE.U32.AND P0, PT, R20, RZ, PT ;  /* 0x000000ff1400720c */ /* 0x002fc80003f05070 */
[----:B------:R-:W-:-:S13]  /*0c80*/  ISETP.NE.AND.EX P0, PT, R21, RZ, PT, P0 ;  /* 0x000000ff1500720c */ /* 0x000fda0003f05300 */
[----:B--23--:R-:W-:Y:S05]  /*0c90*/  @!P0 BRA `(.L_x_11) ;  /* 0x0000000000288947 */ /* 0x00cfea0003800000 */
[----:B------:R-:W1:Y:S02]  /*0ca0*/  LDC R3, c[0x0][0x634] ;  /* 0x00018d00ff037b82 */ /* 0x000e640000000800 */
[----:B-1----:R-:W-:-:S05]  /*0cb0*/  IADD3 R3, P0, R16, R3, RZ ;  /* 0x0000000310037210 */ /* 0x002fca0007f1e0ff */
[----:B------:R-:W-:-:S04]  /*0cc0*/  IMAD.X R19, RZ, RZ, R17, P0 ;  /* 0x000000ffff137224 */ /* 0x000fc800000e0611 */
[----:B------:R-:W-:-:S04]  /*0cd0*/  IMAD.WIDE.U32 R8, R19, R20, RZ ;  /* 0x0000001413087225 */ /* 0x000fc800078e00ff */
[----:B0-----:R-:W-:-:S04]  /*0ce0*/  IMAD.WIDE.U32 R10, P0, R3, R21, R8 ;  /* 0x00000015030a7225 */ /* 0x001fc80007800008 */
[----:B------:R-:W-:-:S04]  /*0cf0*/  IMAD.WIDE.U32 R8, R3, R20, RZ ;  /* 0x0000001403087225 */ /* 0x000fc800078e00ff */
[----:B------:R-:W-:Y:S01]  /*0d00*/  IMAD.X R13, RZ, RZ, RZ, P0 ;  /* 0x000000ffff0d7224 */ /* 0x000fe200000e06ff */
[----:B------:R-:W-:Y:S01]  /*0d10*/  IADD3 RZ, P0, R9, R10, RZ ;  /* 0x0000000a09ff7210 */ /* 0x000fe20007f1e0ff */
[----:B------:R-:W-:-:S04]  /*0d20*/  IMAD.MOV.U32 R12, RZ, RZ, R11 ;  /* 0x000000ffff0c7224 */ /* 0x000fc800078e000b */
[----:B------:R-:W-:-:S08]  /*0d30*/  IMAD.WIDE.U32.X R8, R19, R21, R12, P0 ;  /* 0x0000001513087225 */ /* 0x000fd000000e040c */
.L_x_11:
[-CC-:B------:R-:W-:Y:S01]  /*0d40*/  SHF.R.U64 R30, R8, R18.reuse, R9.reuse ;  /* 0x00000012081e7219 */ /* 0x180fe20000001209 */
[----:B------:R-:W1:Y:S01]  /*0d50*/  LDC R12, c[0x0][0x618] ;  /* 0x00018600ff0c7b82 */ /* 0x000e620000000800 */
[----:B------:R-:W-:Y:S01]  /*0d60*/  SHF.R.U32.HI R7, RZ, R18, R9 ;  /* 0x00000012ff077219 */ /* 0x000fe20000011609 */
[----:B------:R-:W-:Y:S01]  /*0d70*/  ULDC UR4, c[0x0][0x150] ;  /* 0x0000540000047ab9 */ /* 0x000fe20000000800 */
[----:B0-----:R-:W-:Y:S02]  /*0d80*/  IADD3 R11, P0, RZ, -R30, RZ ;  /* 0x8000001eff0b7210 */ /* 0x001fe40007f1e0ff */
[----:B------:R-:W-:-:S03]  /*0d90*/  I2FP.F32.U32 R3, R6 ;  /* 0x0000000600037245 */ /* 0x000fc60000201000 */
[----:B------:R-:W0:Y:S01]  /*0da0*/  LDC.64 R26, c[0x0][0x640] ;  /* 0x00019000ff1a7b82 */ /* 0x000e220000000a00 */
[----:B------:R-:W-:Y:S02]  /*0db0*/  IMAD.X R13, RZ, RZ, ~R7, P0 ;  /* 0x000000ffff0d7224 */ /* 0x000fe400000e0e07 */
[----:B------:R-:W-:Y:S01]  /*0dc0*/  FMUL R3, R3, UR4 ;  /* 0x0000000403037c20 */ /* 0x000fe20008400000 */
[----:B------:R-:W-:Y:S01]  /*0dd0*/  IMAD.WIDE.U32 R8, R11, R24, R16 ;  /* 0x000000180b087225 */ /* 0x000fe200078e0010 */
[----:B------:R-:W-:-:S03]  /*0de0*/  ULDC UR4, c[0x0][0x154] ;  /* 0x0000550000047ab9 */ /* 0x000fc60000000800 */
[----:B------:R-:W-:Y:S01]  /*0df0*/  IMAD R10, R13, R24, RZ ;  /* 0x000000180d0a7224 */ /* 0x000fe200078e02ff */
[----:B------:R-:W2:Y:S01]  /*0e00*/  LDC R7, c[0x0][0x144] ;  /* 0x00005100ff077b82 */ /* 0x000ea20000000800 */
[----:B------:R-:W3:Y:S02]  /*0e10*/  F2I.U32.TRUNC.NTZ R3, R3 ;  /* 0x0000000300037305 */ /* 0x000ee4000020f000 */
[----:B------:R-:W-:-:S04]  /*0e20*/  IMAD R11, R11, R25, R10 ;  /* 0x000000190b0b7224 */ /* 0x000fc800078e020a */
[----:B------:R-:W-:Y:S01]  /*0e30*/  IMAD.IADD R9, R9, 0x1, R11 ;  /* 0x0000000109097824 */ /* 0x000fe200078e020b */
[----:B------:R-:W4:Y:S01]  /*0e40*/  LDC R18, c[0x0][0x608] ;  /* 0x00018200ff127b82 */ /* 0x000f220000000800 */
[----:B------:R-:W-:-:S03]  /*0e50*/  IMAD.MOV.U32 R11, RZ, RZ, -0x1 ;  /* 0xffffffffff0b7424 */ /* 0x000fc600078e00ff */
[-C--:B-1----:R-:W-:Y:S02]  /*0e60*/  SHF.R.U64 R22, R8, R12.reuse, R9 ;  /* 0x0000000c08167219 */ /* 0x082fe40000001209 */
[----:B------:R-:W-:Y:S02]  /*0e70*/  I2FP.F32.U32 R8, R15 ;  /* 0x0000000f00087245 */ /* 0x000fe40000201000 */
[----:B------:R-:W1:Y:S01]  /*0e80*/  LDC R24, c[0x0][0x658] ;  /* 0x00019600ff187b82 */ /* 0x000e620000000800 */
[----:B0-----:R-:W-:Y:S01]  /*0e90*/  ISETP.NE.U32.AND P0, PT, R26, RZ, PT ;  /* 0x000000ff1a00720c */ /* 0x001fe20003f05070 */
[----:B---3--:R-:W-:Y:S01]  /*0ea0*/  IMAD.MOV R10, RZ, RZ, -R3 ;  /* 0x000000ffff0a7224 */ /* 0x008fe200078e0a03 */
[----:B------:R-:W-:Y:S01]  /*0eb0*/  SHF.R.U32.HI R9, RZ, R12, R9 ;  /* 0x0000000cff097219 */ /* 0x000fe20000011609 */
[----:B------:R-:W-:Y:S01]  /*0ec0*/  FMUL R8, R8, UR4 ;  /* 0x0000000408087c20 */ /* 0x000fe20008400000 */
[----:B------:R-:W-:-:S03]  /*0ed0*/  ISETP.NE.AND.EX P0, PT, R27, RZ, PT, P0 ;  /* 0x000000ff1b00720c */ /* 0x000fc60003f05300 */
[----:B------:R-:W0:Y:S01]  /*0ee0*/  LDC R20, c[0x0][0x148] ;  /* 0x00005200ff147b82 */ /* 0x000e220000000800 */
[----:B--2---:R-:W-:-:S07]  /*0ef0*/  IMAD R3, R7, R10, R6 ;  /* 0x0000000a07037224 */ /* 0x004fce00078e0206 */
[----:B------:R-:W2:Y:S01]  /*0f00*/  LDC R21, c[0x0][0x600] ;  /* 0x00018000ff157b82 */ /* 0x000ea20000000800 */
[-CC-:B----4-:R-:W-:Y:S02]  /*0f10*/  SHF.R.U64 R32, R22, R18.reuse, R9.reuse ;  /* 0x0000001216207219 */ /* 0x190fe40000001209 */
[----:B------:R-:W-:Y:S01]  /*0f20*/  SHF.R.U32.HI R7, RZ, R18, R9 ;  /* 0x00000012ff077219 */ /* 0x000fe20000011609 */
[----:B------:R-:W-:Y:S01]  /*0f30*/  IMAD.MOV.U32 R9, RZ, RZ, 0x1 ;  /* 0x00000001ff097424 */ /* 0x000fe200078e00ff */
[----:B------:R3:W4:Y:S03]  /*0f40*/  F2I.U32.TRUNC.NTZ R18, R8 ;  /* 0x0000000800127305 */ /* 0x000726000020f000 */
[----:B------:R-:W0:Y:S01]  /*0f50*/  LDC R25, c[0x0][0x648] ;  /* 0x00019200ff197b82 */ /* 0x000e220000000800 */
[-C--:B-1----:R-:W-:Y:S02]  /*0f60*/  SHF.L.U32 R6, R11, R24.reuse, RZ ;  /* 0x000000180b067219 */ /* 0x082fe400000006ff */
[----:B------:R-:W-:-:S02]  /*0f70*/  SHF.R.U64 R34, R32, R24, R7 ;  /* 0x0000001820227219 */ /* 0x000fc40000001207 */
[----:B------:R-:W-:Y:S02]  /*0f80*/  LOP3.LUT R13, RZ, R6, RZ, 0x33, !PT ;  /* 0x00000006ff0d7212 */ /* 0x000fe400078e33ff */
[-C--:B------:R-:W-:Y:S01]  /*0f90*/  SHF.R.U32.HI R7, RZ, R24.reuse, R7 ;  /* 0x00000018ff077219 */ /* 0x080fe20000011607 */
[----:B------:R-:W1:Y:S01]  /*0fa0*/  LDC R29, c[0x0][0x638] ;  /* 0x00018e00ff1d7b82 */ /* 0x000e620000000800 */
[----:B------:R-:W-:Y:S01]  /*0fb0*/  SHF.L.U32 R12, R9, R24, RZ ;  /* 0x00000018090c7219 */ /* 0x000fe200000006ff */
[----:B------:R-:W-:-:S06]  /*0fc0*/  IMAD.MOV.U32 R6, RZ, RZ, R34 ;  /* 0x000000ffff067224 */ /* 0x000fcc00078e0022 */
[----:B------:R-:W0:Y:S01]  /*0fd0*/  LDC R28, c[0x0][0x610] ;  /* 0x00018400ff1c7b82 */ /* 0x000e220000000800 */
[----:B---34-:R-:W-:Y:S05]  /*0fe0*/  @!P0 BRA `(.L_x_12) ;  /* 0x0000000000288947 */ /* 0x018fea0003800000 */
[----:B------:R-:W3:Y:S02]  /*0ff0*/  LDC R11, c[0x0][0x64c] ;  /* 0x00019300ff0b7b82 */ /* 0x000ee40000000800 */
[----:B---3--:R-:W-:-:S05]  /*1000*/  IADD3 R11, P0, R34, R11, RZ ;  /* 0x0000000b220b7210 */ /* 0x008fca0007f1e0ff */
[----:B------:R-:W-:-:S04]  /*1010*/  IMAD.X R19, RZ, RZ, R7, P0 ;  /* 0x000000ffff137224 */ /* 0x000fc800000e0607 */
[----:B------:R-:W-:-:S04]  /*1020*/  IMAD.WIDE.U32 R6, R19, R26, RZ ;  /* 0x0000001a13067225 */ /* 0x000fc800078e00ff */
[----:B------:R-:W-:-:S04]  /*1030*/  IMAD.WIDE.U32 R8, P0, R11, R27, R6 ;  /* 0x0000001b0b087225 */ /* 0x000fc80007800006 */
[----:B------:R-:W-:-:S04]  /*1040*/  IMAD.WIDE.U32 R6, R11, R26, RZ ;  /* 0x0000001a0b067225 */ /* 0x000fc800078e00ff */
[----:B------:R-:W-:Y:S01]  /*1050*/  IMAD.X R11, RZ, RZ, RZ, P0 ;  /* 0x000000ffff0b7224 */ /* 0x000fe200000e06ff */
[----:B------:R-:W-:Y:S01]  /*1060*/  IADD3 RZ, P0, R7, R8, RZ ;  /* 0x0000000807ff7210 */ /* 0x000fe20007f1e0ff */
[----:B------:R-:W-:-:S04]  /*1070*/  IMAD.MOV.U32 R10, RZ, RZ, R9 ;  /* 0x000000ffff0a7224 */ /* 0x000fc800078e0009 */
[----:B------:R-:W-:-:S08]  /*1080*/  IMAD.WIDE.U32.X R6, R19, R27, R10, P0 ;  /* 0x0000001b13067225 */ /* 0x000fd000000e040a */
.L_x_12:
[----:B0-----:R-:W-:Y:S01]  /*1090*/  SHF.R.U64 R6, R6, R25, R7 ;  /* 0x0000001906067219 */ /* 0x001fe20000001207 */
[----:B--2---:R-:W-:Y:S01]  /*10a0*/  VIADD R7, R21, 0xffffffff ;  /* 0xffffffff15077836 */ /* 0x004fe20000000000 */
[----:B------:R-:W-:Y:S01]  /*10b0*/  LOP3.LUT R13, R32, R13, RZ, 0xc0, !PT ;  /* 0x0000000d200d7212 */ /* 0x000fe200078ec0ff */
[----:B------:R-:W-:Y:S02]  /*10c0*/  IMAD.MOV R18, RZ, RZ, -R18 ;  /* 0x000000ffff127224 */ /* 0x000fe400078e0a12 */
[----:B------:R-:W-:Y:S01]  /*10d0*/  IMAD.MOV R8, RZ, RZ, -R6 ;  /* 0x000000ffff087224 */ /* 0x000fe200078e0a06 */
[----:B------:R-:W-:Y:S01]  /*10e0*/  LOP3.LUT R7, R22, R7, RZ, 0xc0, !PT ;  /* 0x0000000716077212 */ /* 0x000fe200078ec0ff */
[----:B------:R-:W-:Y:S02]  /*10f0*/  IMAD R12, R12, R6, R13 ;  /* 0x000000060c0c7224 */ /* 0x000fe400078e020d */
[----:B------:R-:W-:Y:S02]  /*1100*/  @P1 IMAD R3, R20, R18, R15 ;  /* 0x0000001214031224 */ /* 0x000fe400078e020f */
[----:B-1----:R-:W-:-:S02]  /*1110*/  IMAD R6, R8, R29, R34 ;  /* 0x0000001d08067224 */ /* 0x002fc400078e0222 */
[----:B------:R-:W-:Y:S02]  /*1120*/  IMAD R22, R12, R28, R3 ;  /* 0x0000001c0c167224 */ /* 0x000fe400078e0203 */
[----:B------:R-:W-:Y:S02]  /*1130*/  IMAD R7, R6, R21, R7 ;  /* 0x0000001506077224 */ /* 0x000fe400078e0207 */
[----:B------:R-:W-:Y:S02]  /*1140*/  IMAD.MOV.U32 R3, RZ, RZ, 0x1 ;  /* 0x00000001ff037424 */ /* 0x000fe400078e00ff */
[----:B------:R-:W-:Y:S01]  /*1150*/  IMAD.MOV.U32 R19, RZ, RZ, R30 ;  /* 0x000000ffff137224 */ /* 0x000fe200078e001e */
[----:B------:R-:W-:Y:S02]  /*1160*/  SEL R18, R7, R22, !P1 ;  /* 0x0000001607127207 */ /* 0x000fe40004800000 */
[----:B------:R-:W-:-:S07]  /*1170*/  SEL R22, R22, R7, !P1 ;  /* 0x0000000716167207 */ /* 0x000fce0004800000 */
.L_x_10:
[----:B------:R-:W-:Y:S05]  /*1180*/  @!P2 BRA `(.L_x_13) ;  /* 0x0000003800cca947 */ /* 0x000fea0003800000 */
[----:B------:R-:W-:-:S13]  /*1190*/  ISETP.GT.U32.AND P0, PT, R31, 0x1, PT ;  /* 0x000000011f00780c */ /* 0x000fda0003f04070 */
[----:B------:R-:W-:Y:S05]  /*11a0*/  @P0 EXIT ;  /* 0x000000000000094d */ /* 0x000fea0003800000 */
.L_x_14:
[----:B------:R-:W-:-:S08]  /*11b0*/  NOP ;  /* 0x0000000000007918 */ /* 0x000fd00000000000 */
[----:B------:R-:W1:Y:S02]  /*11c0*/  USETMAXREG.TRY_ALLOC.CTAPOOL UP0, 0xe8 ;  /* 0x000000e8000079c8 */ /* 0x000e640008000600 */
[----:B-1----:R-:W-:-:S13]  /*11d0*/  PLOP3.LUT P0, PT, PT, PT, UP0, 0x80, 0x0 ;  /* 0x000000000000781c */ /* 0x002fda0003f0f008 */
[----:B------:R-:W-:Y:S05]  /*11e0*/  @!P0 BRA `(.L_x_14) ;  /* 0xfffffffc00f08947 */ /* 0x000fea000383ffff */
[----:B------:R-:W-:-:S13]  /*11f0*/  LOP3.LUT P0, RZ, R3, 0xff, RZ, 0xc0, !PT ;  /* 0x000000ff03ff7812 */ /* 0x000fda000780c0ff */
[----:B------:R-:W-:Y:S05]  /*1200*/  @!P0 EXIT ;  /* 0x000000000000894d */ /* 0x000fea0003800000 */
[----:B------:R-:W2:Y:S01]  /*1210*/  LDL.64 R8, [R1] ;  /* 0x0000000001087983 */ /* 0x000ea20000100a00 */
[----:B------:R-:W-:Y:S01]  /*1220*/  SHF.R.S32.HI R4, RZ, 0x1f, R5 ;  /* 0x0000001fff047819 */ /* 0x000fe20000011405 */
[----:B------:R-:W1:Y:S01]  /*1230*/  S2UR UR4, SR_CgaCtaId ;  /* 0x00000000000479c3 */ /* 0x000e620000008800 */
[----:B------:R-:W-:Y:S01]  /*1240*/  UMOV UR41, 0x400 ;  /* 0x0000040000297882 */ /* 0x000fe20000000000 */
[----:B------:R-:W-:Y:S01]  /*1250*/  UISETP.LT.AND UP0, UPT, UR40, 0x1, UPT ;  /* 0x000000012800788c */ /* 0x000fe2000bf01270 */
[CC--:B------:R-:W-:Y:S01]  /*1260*/  LEA.HI R3, R4.reuse, R5.reuse, RZ, 0x2 ;  /* 0x0000000504037211 */ /* 0x0c0fe200078f10ff */
[----:B------:R-:W-:Y:S01]  /*1270*/  UIADD3 UR5, UR43, -0x1, URZ ;  /* 0xffffffff2b057890 */ /* 0x000fe2000fffe03f */
[----:B------:R-:W-:Y:S01]  /*1280*/  LEA.HI R4, R4, R5, RZ, 0x5 ;  /* 0x0000000504047211 */ /* 0x000fe200078f28ff */
[----:B------:R-:W-:Y:S01]  /*1290*/  USEL UR42, UR40, 0x1, UP0 ;  /* 0x00000001282a7887 */ /* 0x000fe20008000000 */
[--C-:B------:R-:W-:Y:S01]  /*12a0*/  SHF.R.S32.HI R58, RZ, 0x2, R3.reuse ;  /* 0x00000002ff3a7819 */ /* 0x100fe20000011403 */
[----:B------:R-:W3:Y:S01]  /*12b0*/  LDC R64, c[0x0][0x658] ;  /* 0x00019600ff407b82 */ /* 0x000ee20000000800 */
[----:B------:R-:W-:Y:S01]  /*12c0*/  SHF.R.S32.HI R7, RZ, 0x1f, R3 ;  /* 0x0000001fff077819 */ /* 0x000fe20000011403 */
[----:B------:R-:W-:Y:S01]  /*12d0*/  UISETP.NE.AND UP0, UPT, UR5, URZ, UPT ;  /* 0x0000003f0500728c */ /* 0x000fe2000bf05270 */
[----:B------:R-:W-:Y:S01]  /*12e0*/  LOP3.LUT R6, R3, 0xfffffffc, RZ, 0xc0, !PT ;  /* 0xfffffffc03067812 */ /* 0x000fe200078ec0ff */
[----:B------:R-:W-:Y:S01]  /*12f0*/  ULDC UR8, c[0x0][0x284] ;  /* 0x0000a10000087ab9 */ /* 0x000fe20000000800 */
[----:B------:R-:W-:Y:S01]  /*1300*/  LEA.HI R7, R7, R58, RZ, 0x3 ;  /* 0x0000003a07077211 */ /* 0x000fe200078f18ff */
[----:B------:R-:W-:Y:S01]  /*1310*/  USEL UR7, URZ, 0x1, UP0 ;  /* 0x000000013f077887 */ /* 0x000fe20008000000 */
[----:B------:R-:W-:Y:S01]  /*1320*/  SHF.R.S32.HI R3, RZ, 0x5, R4 ;  /* 0x00000005ff037819 */ /* 0x000fe20000011404 */
[----:B------:R-:W4:Y:S01]  /*1330*/  LDC.64 R62, c[0x0][0x5c8] ;  /* 0x00017200ff3e7b82 */ /* 0x000f220000000a00 */
[----:B------:R-:W-:Y:S01]  /*1340*/  LOP3.LUT R7, R7, 0xfffffff8, RZ, 0xc0, !PT ;  /* 0xfffffff807077812 */ /* 0x000fe200078ec0ff */
[----:B------:R-:W-:Y:S01]  /*1350*/  IMAD.IADD R6, R5, 0x1, -R6 ;  /* 0x0000000105067824 */ /* 0x000fe200078e0a06 */
[----:B------:R-:W-:Y:S01]  /*1360*/  LOP3.LUT R72, R23, 0x1, RZ, 0xfc, !PT ;  /* 0x0000000117487812 */ /* 0x000fe200078efcff */
[----:B------:R-:W-:Y:S01]  /*1370*/  IMAD.MOV.U32 R5, RZ, RZ, 0x1 ;  /* 0x00000001ff057424 */ /* 0x000fe200078e00ff */
[----:B------:R-:W-:Y:S01]  /*1380*/  USHF.L.U32 UR47, UR40, 0x1, URZ ;  /* 0x00000001282f7899 */ /* 0x000fe2000800063f */
[----:B------:R-:W-:Y:S01]  /*1390*/  IMAD.IADD R58, R58, 0x1, -R7 ;  /* 0x000000013a3a7824 */ /* 0x000fe200078e0a07 */
[----:B------:R-:W-:Y:S01]  /*13a0*/  UIADD3 UR42, -UR42, UR40, URZ ;  /* 0x000000282a2a7290 */ /* 0x000fe2000fffe13f */
[----:B------:R-:W0:Y:S01]  /*13b0*/  LDC R65, c[0x0][0x288] ;  /* 0x0000a200ff417b82 */ /* 0x000e220000000800 */
[----:B-1----:R-:W-:Y:S01]  /*13c0*/  ULEA UR41, UR4, UR41, 0x18 ;  /* 0x0000002904297291 */ /* 0x002fe2000f8ec03f */
[C-C-:B------:R-:W-:Y:S01]  /*13d0*/  IMAD R69, R3.reuse, -0x10, -R58.reuse ;  /* 0xfffffff003457824 */ /* 0x140fe200078e0a3a */
[--C-:B------:R-:W-:Y:S01]  /*13e0*/  SHF.R.S32.HI R59, RZ, 0x1f, R58.reuse ;  /* 0x0000001fff3b7819 */ /* 0x100fe2000001143a */
[----:B------:R-:W-:Y:S01]  /*13f0*/  USHF.L.U32 UR4, UR5, 0x3, URZ ;  /* 0x0000000305047899 */ /* 0x000fe2000800063f */
[----:B------:R-:W-:Y:S01]  /*1400*/  IMAD.SHL.U32 R60, R6, 0x2, RZ ;  /* 0x00000002063c7824 */ /* 0x000fe200078e00ff */
[----:B------:R-:W-:Y:S01]  /*1410*/  UIADD3 UR5, UR41, 0x180, URZ ;  /* 0x0000018029057890 */ /* 0x000fe2000fffe03f */
[----:B------:R-:W-:Y:S01]  /*1420*/  IMAD.U32 R73, RZ, RZ, UR7 ;  /* 0x00000007ff497e24 */ /* 0x000fe2000f8e00ff */
[----:B------:R-:W1:Y:S01]  /*1430*/  LDC R67, c[0x0][0x600] ;  /* 0x00018000ff437b82 */ /* 0x000e620000000800 */
[----:B------:R-:W-:Y:S01]  /*1440*/  IMAD.WIDE R58, R3, 0x10, R58 ;  /* 0x00000010033a7825 */ /* 0x000fe200078e023a */
[----:B------:R-:W-:Y:S01]  /*1450*/  UIADD3 UR6, UR41, 0x14180, URZ ;  /* 0x0001418029067890 */ /* 0x000fe2000fffe03f */
[----:B------:R-:W-:Y:S01]  /*1460*/  SHF.R.S32.HI R61, RZ, 0x1f, R60 ;  /* 0x0000001fff3d7819 */ /* 0x000fe2000001143c */
[----:B------:R-:W-:Y:S01]  /*1470*/  USHF.R.U32.HI UR5, URZ, 0x4, UR5 ;  /* 0x000000043f057899 */ /* 0x000fe20008011605 */
[----:B------:R-:W-:Y:S01]  /*1480*/  IMAD.MOV.U32 R3, RZ, RZ, -0x1 ;  /* 0xffffffffff037424 */ /* 0x000fe200078e00ff */
[----:B------:R-:W-:Y:S01]  /*1490*/  USHF.R.U32.HI UR6, URZ, 0x4, UR6 ;  /* 0x000000043f067899 */ /* 0x000fe20008011606 */
[----:B------:R-:W-:Y:S01]  /*14a0*/  VIADD R69, R69, UR8 ;  /* 0x0000000845457c36 */ /* 0x000fe20008000000 */
[----:B------:R-:W-:Y:S01]  /*14b0*/  UIADD3 UR48, UR41, 0x60, URZ ;  /* 0x0000006029307890 */ /* 0x000fe2000fffe03f */
[C---:B----4-:R-:W-:Y:S01]  /*14c0*/  SHF.L.U64.HI R63, R62.reuse, 0x3, R63 ;  /* 0x000000033e3f7819 */ /* 0x050fe2000001023f */
[----:B------:R-:W-:Y:S01]  /*14d0*/  ULOP3.LUT UR4, UR4, 0x8, URZ, 0xc0, !UPT ;  /* 0x0000000804047892 */ /* 0x000fe2000f8ec03f */
[-C--:B---3--:R-:W-:Y:S01]  /*14e0*/  SHF.L.U32 R3, R3, R64.reuse, RZ ;  /* 0x0000004003037219 */ /* 0x088fe200000006ff */
[----:B------:R-:W-:Y:S01]  /*14f0*/  ULOP3.LUT UR5, UR5, 0x3fff, URZ, 0xc0, !UPT ;  /* 0x00003fff05057892 */ /* 0x000fe2000f8ec03f */
[----:B------:R-:W-:Y:S01]  /*1500*/  SHF.L.U32 R64, R5, R64, RZ ;  /* 0x0000004005407219 */ /* 0x000fe200000006ff */
[----:B------:R-:W-:Y:S01]  /*1510*/  ULOP3.LUT UR6, UR6, 0x3fff, URZ, 0xc0, !UPT ;  /* 0x00003fff06067892 */ /* 0x000fe2000f8ec03f */
[----:B------:R-:W-:Y:S01]  /*1520*/  IMAD.SHL.U32 R62, R62, 0x8, RZ ;  /* 0x000000083e3e7824 */ /* 0x000fe200078e00ff */
[----:B------:R-:W-:Y:S01]  /*1530*/  LOP3.LUT R68, RZ, R3, RZ, 0x33, !PT ;  /* 0x00000003ff447212 */ /* 0x000fe200078e33ff */
[----:B0-----:R-:W-:Y:S01]  /*1540*/  IMAD R65, R6, -0x2, R65 ;  /* 0xfffffffe06417824 */ /* 0x001fe200078e0241 */
[----:B------:R-:W-:-:S02]  /*1550*/  ULEA UR43, UR43, UR48, 0x3 ;  /* 0x000000302b2b7291 */ /* 0x000fc4000f8e183f */
[----:B------:R-:W-:Y:S02]  /*1560*/  ULOP3.LUT UR49, UR4, 0x8, URZ, 0x3c, !UPT ;  /* 0x0000000804317892 */ /* 0x000fe4000f8e3c3f */
[----:B------:R-:W-:Y:S01]  /*1570*/  ULOP3.LUT UR44, UR4, 0x18, URZ, 0x3c, !UPT ;  /* 0x00000018042c7892 */ /* 0x000fe2000f8e3c3f */
[----:B-1----:R-:W-:Y:S01]  /*1580*/  VIADD R67, R67, 0xffffffff ;  /* 0xffffffff43437836 */ /* 0x002fe20000000000 */
[----:B------:R-:W-:Y:S02]  /*1590*/  ULOP3.LUT UR45, UR5, 0x10000, URZ, 0xfc, !UPT ;  /* 0x00010000052d7892 */ /* 0x000fe4000f8efc3f */
[----:B------:R-:W-:Y:S01]  /*15a0*/  ULOP3.LUT UR46, UR6, 0x10000, URZ, 0xfc, !UPT ;  /* 0x00010000062e7892 */ /* 0x000fe2000f8efc3f */
[----:B--2---:R-:W-:-:S11]  /*15b0*/  SHF.L.U64.HI R66, R8, 0x1, R0 ;  /* 0x0000000108427819 */ /* 0x004fd60000010200 */
.L_x_98:
[----:B------:R-:W-:-:S04]  /*15c0*/  SHF.L.U32 R0, R73, 0x1f, RZ ;  /* 0x0000001f49007819 */ /* 0x000fc800000006ff */
[----:B------:R-:W0:Y:S02]  /*15d0*/  SYNCS.PHASECHK.TRANS64.TRYWAIT P0, [UR43+-0x8], R0 ;  /* 0xfffff800ff0075a7 */ /* 0x000e24000800016b */
[----:B01-34-:R-:W-:Y:S05]  /*15e0*/  @!P0 BRA `(.L_x_15) ;  /* 0x0000004400e88947 */ /* 0x01bfea0003800000 */
.L_x_121:
[----:B------:R-:W-:Y:S02]  /*15f0*/  ULDC UR4, c[0x0][0x28c] ;  /* 0x0000a30000047ab9 */ /* 0x000fe40000000800 */
[----:B------:R-:W-:-:S13]  /*1600*/  ISETP.LT.AND P0, PT, RZ, UR4, PT ;  /* 0x00000004ff007c0c */ /* 0x000fda000bf01270 */
[----:B------:R-:W-:Y:S05]  /*1610*/  @P0 BRA `(.L_x_16) ;  /* 0x0000000000400947 */ /* 0x000fea0003800000 */
[----:B0-----:R-:W-:Y:S01]  /*1620*/  MOV R0, 0x0 ;  /* 0x0000000000007802 */ /* 0x001fe20000000f00 */
[----:B------:R-:W-:Y:S01]  /*1630*/  ULDC.64 UR4, c[0x4][0x68] ;  /* 0x01001a0000047ab9 */ /* 0x000fe20000000a00 */
[----:B------:R-:W-:Y:S01]  /*1640*/  ULDC.64 UR6, c[0x4][0x8] ;  /* 0x0100020000067ab9 */ /* 0x000fe20000000a00 */
[----:B------:R-:W-:Y:S01]  /*1650*/  IMAD.U32 R4, RZ, RZ, UR4 ;  /* 0x00000004ff047e24 */ /* 0x000fe2000f8e00ff */
[----:B------:R0:W1:Y:S01]  /*1660*/  LDC.64 R14, c[0x4][R0] ;  /* 0x01000000000e7b82 */ /* 0x0000620000000a00 */
[----:B------:R-:W-:Y:S01]  /*1670*/  IMAD.U32 R5, RZ, RZ, UR5 ;  /* 0x00000005ff057e24 */ /* 0x000fe2000f8e00ff */
[----:B------:R-:W-:Y:S01]  /*1680*/  ULDC.64 UR4, c[0x4][0x70] ;  /* 0x01001c0000047ab9 */ /* 0x000fe20000000a00 */
[----:B------:R-:W-:Y:S02]  /*1690*/  IMAD.U32 R10, RZ, RZ, UR6 ;  /* 0x00000006ff0a7e24 */ /* 0x000fe4000f8e00ff */
[----:B------:R-:W-:Y:S02]  /*16a0*/  IMAD.U32 R6, RZ, RZ, UR4 ;  /* 0x00000004ff067e24 */ /* 0x000fe4000f8e00ff */
[----:B------:R-:W-:-:S02]  /*16b0*/  IMAD.U32 R7, RZ, RZ, UR5 ;  /* 0x00000005ff077e24 */ /* 0x000fc4000f8e00ff */
[----:B------:R-:W-:Y:S02]  /*16c0*/  IMAD.U32 R11, RZ, RZ, UR7 ;  /* 0x00000007ff0b7e24 */ /* 0x000fe4000f8e00ff */
[----:B------:R-:W-:Y:S02]  /*16d0*/  IMAD.MOV.U32 R8, RZ, RZ, 0x1e1 ;  /* 0x000001e1ff087424 */ /* 0x000fe400078e00ff */
[----:B------:R-:W-:Y:S02]  /*16e0*/  IMAD.MOV.U32 R12, RZ, RZ, 0x1 ;  /* 0x00000001ff0c7424 */ /* 0x000fe400078e00ff */
[----:B0-----:R-:W-:-:S07]  /*16f0*/  IMAD.MOV.U32 R13, RZ, RZ, RZ ;  /* 0x000000ffff0d7224 */ /* 0x001fce00078e00ff */
[----:B------:R-:W-:-:S07]  /*1700*/  LEPC R20, `(.L_x_16) ;  /* 0x000000001014794e */ /* 0x000fce0000000000 */
[----:B-1---5:R-:W-:Y:S05]  /*1710*/  CALL.ABS.NOINC R14 ;  /* 0x000000000e007343 */ /* 0x022fea0003c00000 */
.L_x_16:
[----:B------:R-:W-:-:S13]  /*1720*/  ISETP.NE.AND P0, PT, R72, 0x3, PT ;  /* 0x000000034800780c */ /* 0x000fda0003f05270 */
[----:B------:R-:W-:Y:S05]  /*1730*/  @!P0 BRA `(.L_x_17) ;  /* 0x0000000000048947 */ /* 0x000fea0003800000 */
[----:B------:R-:W-:Y:S01]  /*1740*/  BPT.TRAP 0x1 ;  /* 0x000000040000795c */ /* 0x000fe20000300000 */
.L_x_17:
[----:B0-----:R-:W-:Y:S02]  /*1750*/  IMAD.U32 R3, RZ, RZ, UR38 ;  /* 0x00000026ff037e24 */ /* 0x001fe4000f8e00ff */
[----:B------:R-:W-:-:S03]  /*1760*/  IMAD.U32 R0, RZ, RZ, UR39 ;  /* 0x00000027ff007e24 */ /* 0x000fc6000f8e00ff */
[----:B------:R-:W-:Y:S02]  /*1770*/  LEA R3, R3, UR41, 0x3 ;  /* 0x0000002903037c11 */ /* 0x000fe4000f8e18ff */
[----:B------:R-:W-:-:S04]  /*1780*/  SHF.L.U32 R0, R0, 0x1f, RZ ;  /* 0x0000001f00007819 */ /* 0x000fc800000006ff */
[----:B------:R0:W1:Y:S01]  /*1790*/  SYNCS.PHASECHK.TRANS64.TRYWAIT P1, [R3+URZ], R0 ;  /* 0x00000000030075a7 */ /* 0x000062000802017f */
[----:B------:R-:W-:Y:S05]  /*17a0*/  @!P0 BRA `(.L_x_18) ;  /* 0x0000000000048947 */ /* 0x000fea0003800000 */
[----:B------:R-:W-:Y:S01]  /*17b0*/  BPT.TRAP 0x1 ;  /* 0x000000040000795c */ /* 0x000fe20000300000 */
.L_x_18:
[----:B-1----:R-:W-:Y:S05]  /*17c0*/  @P1 BRA `(.L_x_19) ;  /* 0x0000000000081947 */ /* 0x002fea0003800000 */
[----:B------:R-:W1:Y:S02]  /*17d0*/  SYNCS.PHASECHK.TRANS64.TRYWAIT P1, [R3+URZ], R0 ;  /* 0x00000000030075a7 */ /* 0x000e64000802017f */
[----:B-1----:R-:W-:Y:S05]  /*17e0*/  @!P1 BRA `(.L_x_20) ;  /* 0x0000004400809947 */ /* 0x002fea0003800000 */
.L_x_19:
[----:B------:R-:W-:Y:S05]  /*17f0*/  WARPSYNC.ALL ;  /* 0x0000000000007948 */ /* 0x000fea0003800000 */
[----:B------:R-:W-:Y:S01]  /*1800*/  ULEA UR8, UR38, UR45, 0xa ;  /* 0x0000002d26087291 */ /* 0x000fe2000f8e503f */
[----:B------:R-:W-:Y:S01]  /*1810*/  WARPGROUP.ARRIVE ;  /* 0x00000000000079c5 */ /* 0x000fe20000000000 */
[----:B------:R-:W-:Y:S01]  /*1820*/  ULEA UR9, UR38, UR46, 0xa ;  /* 0x0000002e26097291 */ /* 0x000fe2000f8e503f */
[----:B01----:R-:W-:Y:S01]  /*1830*/  IMAD.U32 R0, RZ, RZ, UR42 ;  /* 0x0000002aff007e24 */ /* 0x003fe2000f8e00ff */
[----:B------:R-:W-:Y:S01]  /*1840*/  UMOV UR5, 0x40000040 ;  /* 0x4000004000057882 */ /* 0x000fe20000000000 */
[----:B------:R-:W-:-:S02]  /*1850*/  UMOV UR7, 0x40000040 ;  /* 0x4000004000077882 */ /* 0x000fc40000000000 */
[----:B------:R-:W-:Y:S01]  /*1860*/  UMOV UR4, UR8 ;  /* 0x0000000800047c82 */ /* 0x000fe20008000000 */
[----:B------:R-:W-:Y:S01]  /*1870*/  ISETP.GE.AND P1, PT, R0, 0x1, PT ;  /* 0x000000010000780c */ /* 0x000fe20003f26270 */
[----:B------:R-:W-:Y:S02]  /*1880*/  UMOV UR6, UR9 ;  /* 0x0000000900067c82 */ /* 0x000fe40008000000 */
[----:B------:R-:W-:Y:S01]  /*1890*/  HGMMA.64x64x16.F32.BF16 R24, gdesc[UR4], RZ, !UPT, gsb0 ;  /* 0x00e00000041879f0 */ /* 0x000fe2000c0018ff */
[----:B------:R-:W-:Y:S02]  /*18a0*/  UIADD3 UR4, UR8, 0x2, URZ ;  /* 0x0000000208047890 */ /* 0x000fe4000fffe03f */
[----:B------:R-:W-:Y:S01]  /*18b0*/  UIADD3 UR6, UR9, 0x2, URZ ;  /* 0x0000000209067890 */ /* 0x000fe2000fffe03f */
[----:B------:R-:W-:Y:S01]  /*18c0*/  UMOV UR5, 0x40000040 ;  /* 0x4000004000057882 */ /* 0x000fe20000000000 */
[----:B------:R-:W-:Y:S01]  /*18d0*/  UMOV UR7, 0x40000040 ;  /* 0x4000004000077882 */ /* 0x000fe20000000000 */
[----:B------:R-:W-:-:S02]  /*18e0*/  WARPGROUP.DEPBAR.LE gsb0, 0x0 ;  /* 0x00008000000079c5 */ /* 0x000fc40000010000 */
[----:B------:R-:W-:-:S06]  /*18f0*/  WARPGROUP.ARRIVE ;  /* 0x00000000000079c5 */ /* 0x000fcc0000000000 */
[----:B------:R-:W-:Y:S01]  /*1900*/  HGMMA.64x64x16.F32.BF16 R24, gdesc[UR4], R24, gsb0 ;  /* 0x00e00000041879f0 */ /* 0x000fe20008001818 */
[----:B------:R-:W-:Y:S02]  /*1910*/  UIADD3 UR4, UR8, 0x4, URZ ;  /* 0x0000000408047890 */ /* 0x000fe4000fffe03f */
[----:B------:R-:W-:Y:S01]  /*1920*/  UIADD3 UR6, UR9, 0x4, URZ ;  /* 0x0000000409067890 */ /* 0x000fe2000fffe03f */
[----:B------:R-:W-:Y:S01]  /*1930*/  UMOV UR5, 0x40000040 ;  /* 0x4000004000057882 */ /* 0x000fe20000000000 */
[----:B------:R-:W-:Y:S01]  /*1940*/  UMOV UR7, 0x40000040 ;  /* 0x4000004000077882 */ /* 0x000fe20000000000 */
[----:B------:R-:W-:Y:S02]  /*1950*/  WARPGROUP.DEPBAR.LE gsb0, 0x0 ;  /* 0x00008000000079c5 */ /* 0x000fe40000010000 */
        /* <DEDUP_REMOVED lines=36> */
[----:B------:R-:W-:Y:S03]  /*1ba0*/  HGMMA.64x64x16.F32.BF16 R24, gdesc[UR4], R24, gsb0 ;  /* 0x00e00000041879f0 */ /* 0x000fe60008001818 */
[----:B------:R-:W-:Y:S02]  /*1bb0*/  WARPGROUP.DEPBAR.LE gsb0, 0x0 ;  /* 0x00008000000079c5 */ /* 0x000fe40000010000 */
[----:B------:R-:W-:Y:S05]  /*1bc0*/  @!P1 BRA `(.L_x_21) ;  /* 0x0000000400809947 */ /* 0x000fea0003800000 */
[----:B------:R-:W-:Y:S01]  /*1bd0*/  UIADD3 UR8, UR38, 0x1, URZ ;  /* 0x0000000126087890 */ /* 0x000fe2000fffe03f */
[----:B------:R-:W-:Y:S01]  /*1be0*/  IMAD.U32 R0, RZ, RZ, UR42 ;  /* 0x0000002aff007e24 */ /* 0x000fe2000f8e00ff */
[----:B------:R-:W-:Y:S02]  /*1bf0*/  UMOV UR9, UR38 ;  /* 0x0000002600097c82 */ /* 0x000fe40008000000 */
[----:B------:R-:W-:-:S04]  /*1c00*/  UISETP.NE.AND UP0, UPT, UR8, 0x5, UPT ;  /* 0x000000050800788c */ /* 0x000fc8000bf05270 */
[----:B------:R-:W-:Y:S02]  /*1c10*/  USEL UR4, URZ, 0x1, UP0 ;  /* 0x000000013f047887 */ /* 0x000fe40008000000 */
[----:B------:R-:W-:Y:S02]  /*1c20*/  USEL UR8, UR8, URZ, UP0 ;  /* 0x0000003f08087287 */ /* 0x000fe40008000000 */
[----:B------:R-:W-:-:S06]  /*1c30*/  ULOP3.LUT UR4, UR39, UR4, URZ, 0x3c, !UPT ;  /* 0x0000000427047292 */ /* 0x000fcc000f8e3c3f */
[----:B------:R-:W-:-:S07]  /*1c40*/  IMAD.U32 R5, RZ, RZ, UR4 ;  /* 0x00000004ff057e24 */ /* 0x000fce000f8e00ff */
.L_x_28:
[----:B01----:R-:W-:Y:S05]  /*1c50*/  @!P0 BRA `(.L_x_22) ;  /* 0x0000000000048947 */ /* 0x003fea0003800000 */
[----:B------:R-:W-:Y:S01]  /*1c60*/  BPT.TRAP 0x1 ;  /* 0x000000040000795c */ /* 0x000fe20000300000 */
.L_x_22:
[----:B------:R-:W-:Y:S01]  /*1c70*/  ULEA UR4, UR8, UR41, 0x3 ;  /* 0x0000002908047291 */ /* 0x000fe2000f8e183f */
[----:B------:R-:W-:-:S08]  /*1c80*/  SHF.L.U32 R3, R5, 0x1f, RZ ;  /* 0x0000001f05037819 */ /* 0x000fd000000006ff */
[----:B------:R0:W1:Y:S01]  /*1c90*/  SYNCS.PHASECHK.TRANS64.TRYWAIT P1, [UR4], R3 ;  /* 0x00000003ff0075a7 */ /* 0x0000620008020144 */
[----:B------:R-:W-:Y:S05]  /*1ca0*/  @!P0 BRA `(.L_x_23) ;  /* 0x0000000000048947 */ /* 0x000fea0003800000 */
[----:B------:R-:W-:Y:S01]  /*1cb0*/  BPT.TRAP 0x1 ;  /* 0x000000040000795c */ /* 0x000fe20000300000 */
.L_x_23:
[----:B-1----:R-:W-:Y:S05]  /*1cc0*/  @P1 BRA `(.L_x_24) ;  /* 0x0000000000081947 */ /* 0x002fea0003800000 */
[----:B------:R-:W1:Y:S02]  /*1cd0*/  SYNCS.PHASECHK.TRANS64.TRYWAIT P1, [UR4], R3 ;  /* 0x00000003ff0075a7 */ /* 0x000e640008020144 */
[----:B-1----:R-:W-:Y:S05]  /*1ce0*/  @!P1 BRA `(.L_x_25) ;  /* 0x0000004000549947 */ /* 0x002fea0003800000 */
.L_x_24:
[----:B------:R-:W-:Y:S01]  /*1cf0*/  ULEA UR11, UR8, UR45, 0xa ;  /* 0x0000002d080b7291 */ /* 0x000fe2000f8e503f */
[----:B------:R-:W-:Y:S01]  /*1d00*/  WARPGROUP.ARRIVE ;  /* 0x00000000000079c5 */ /* 0x000fe20000000000 */
[----:B------:R-:W-:Y:S01]  /*1d10*/  ULEA UR10, UR8, UR46, 0xa ;  /* 0x0000002e080a7291 */ /* 0x000fe2000f8e503f */
[----:B------:R-:W-:Y:S01]  /*1d20*/  UMOV UR5, 0x40000040 ;  /* 0x4000004000057882 */ /* 0x000fe20000000000 */
[----:B------:R-:W-:-:S03]  /*1d30*/  UMOV UR7, 0x40000040 ;  /* 0x4000004000077882 */ /* 0x000fc60000000000 */
[----:B------:R-:W-:Y:S02]  /*1d40*/  UMOV UR4, UR11 ;  /* 0x0000000b00047c82 */ /* 0x000fe40008000000 */
[----:B------:R-:W-:Y:S02]  /*1d50*/  UMOV UR6, UR10 ;  /* 0x0000000a00067c82 */ /* 0x000fe40008000000 */
[----:B------:R-:W-:Y:S01]  /*1d60*/  HGMMA.64x64x16.F32.BF16 R24, gdesc[UR4], R24, gsb0 ;  /* 0x00e00000041879f0 */ /* 0x000fe20008001818 */
        /* <DEDUP_REMOVED lines=51> */
[----:B------:R-:W-:Y:S01]  /*20a0*/  BPT.TRAP 0x1 ;  /* 0x000000040000795c */ /* 0x000fe20000300000 */
.L_x_26:
[----:B------:R-:W-:Y:S01]  /*20b0*/  ULEA UR4, UR9, UR41, 0x3 ;  /* 0x0000002909047291 */ /* 0x000fe2000f8e183f */
[----:B------:R-:W-:-:S03]  /*20c0*/  ISETP.GT.U32.AND P1, PT, R23, 0x1, PT ;  /* 0x000000011700780c */ /* 0x000fc60003f24070 */
[----:B------:R-:W-:-:S04]  /*20d0*/  UIADD3 UR4, UR4, 0x28, URZ ;  /* 0x0000002804047890 */ /* 0x000fc8000fffe03f */
[----:B------:R-:W-:-:S09]  /*20e0*/  UPRMT UR4, URZ, 0x654, UR4 ;  /* 0x000006543f047896 */ /* 0x000fd20008000004 */
[----:B------:R-:W-:Y:S01]  /*20f0*/  SYNCS.ARRIVE.TRANS64.RED.A1T0 RZ, [UR4], RZ ;  /* 0x000000ffffff79a7 */ /* 0x000fe20008100404 */
[----:B------:R-:W-:Y:S05]  /*2100*/  @P1 BRA `(.L_x_27) ;  /* 0x0000000000041947 */ /* 0x000fea0003800000 */
[----:B------:R-:W-:Y:S01]  /*2110*/  BPT.TRAP 0x1 ;  /* 0x000000040000795c */ /* 0x000fe20000300000 */
.L_x_27:
[----:B------:R-:W-:Y:S01]  /*2120*/  UIADD3 UR8, UR8, 0x1, URZ ;  /* 0x0000000108087890 */ /* 0x000fe2000fffe03f */
[C---:B------:R-:W-:Y:S01]  /*2130*/  ISETP.GT.AND P1, PT, R0.reuse, 0x1, PT ;  /* 0x000000010000780c */ /* 0x040fe20003f24270 */
[----:B------:R-:W-:Y:S01]  /*2140*/  UIADD3 UR9, UR9, 0x1, URZ ;  /* 0x0000000109097890 */ /* 0x000fe2000fffe03f */
[----:B------:R-:W-:Y:S01]  /*2150*/  VIADD R0, R0, 0xffffffff ;  /* 0xffffffff00007836 */ /* 0x000fe20000000000 */
[----:B------:R-:W-:Y:S02]  /*2160*/  UISETP.NE.AND UP0, UPT, UR8, 0x5, UPT ;  /* 0x000000050800788c */ /* 0x000fe4000bf05270 */
[----:B------:R-:W-:Y:S02]  /*2170*/  UISETP.NE.AND UP1, UPT, UR9, 0x5, UPT ;  /* 0x000000050900788c */ /* 0x000fe4000bf25270 */
[----:B------:R-:W-:Y:S02]  /*2180*/  USEL UR4, URZ, 0x1, UP0 ;  /* 0x000000013f047887 */ /* 0x000fe40008000000 */
[----:B------:R-:W-:-:S02]  /*2190*/  USEL UR8, UR8, URZ, UP0 ;  /* 0x0000003f08087287 */ /* 0x000fc40008000000 */
[----:B------:R-:W-:Y:S02]  /*21a0*/  USEL UR9, UR9, URZ, UP1 ;  /* 0x0000003f09097287 */ /* 0x000fe40008800000 */
[----:B------:R-:W-:Y:S01]  /*21b0*/  LOP3.LUT R5, R5, UR4, RZ, 0x3c, !PT ;  /* 0x0000000405057c12 */ /* 0x000fe2000f8e3cff */
[----:B------:R-:W-:Y:S09]  /*21c0*/  @P1 BRA `(.L_x_28) ;  /* 0xfffffff800a01947 */ /* 0x000ff2000383ffff */
.L_x_21:
[----:B------:R-:W2:Y:S01]  /*21d0*/  LDC R0, c[0x0][0x28c] ;  /* 0x0000a300ff007b82 */ /* 0x000ea20000000800 */
[----:B01----:R-:W-:-:S04]  /*21e0*/  IMAD.U32 R3, RZ, RZ, UR49 ;  /* 0x00000031ff037e24 */ /* 0x003fc8000f8e00ff */
[----:B------:R0:W-:Y:S01]  /*21f0*/  SYNCS.ARRIVE.TRANS64.A1T0 RZ, [R3+UR48], RZ ;  /* 0x000000ff03ff79a7 */ /* 0x0001e20008100030 */
[----:B--2---:R-:W-:-:S13]  /*2200*/  ISETP.GE.AND P1, PT, R0, 0x1, PT ;  /* 0x000000010000780c */ /* 0x004fda0003f26270 */
[----:B0-----:R-:W-:Y:S05]  /*2210*/  @!P1 BRA `(.L_x_29) ;  /* 0x0000000000349947 */ /* 0x001fea0003800000 */
[----:B------:R-:W-:Y:S05]  /*2220*/  @!P0 BRA `(.L_x_30) ;  /* 0x0000000000048947 */ /* 0x000fea0003800000 */
[----:B------:R-:W-:Y:S01]  /*2230*/  BPT.TRAP 0x1 ;  /* 0x000000040000795c */ /* 0x000fe20000300000 */
.L_x_30:
[----:B------:R-:W-:Y:S01]  /*2240*/  UIADD3 UR6, UR38, UR42, URZ ;  /* 0x0000002a26067290 */ /* 0x000fe2000fffe03f */
[----:B------:R-:W-:-:S03]  /*2250*/  ISETP.GT.U32.AND P0, PT, R23, 0x1, PT ;  /* 0x000000011700780c */ /* 0x000fc60003f04070 */
[----:B------:R-:W-:-:S04]  /*2260*/  UIMAD.WIDE.U32 UR4, UR6, -0x33333333, URZ ;  /* 0xcccccccd060478a5 */ /* 0x000fc8000f8e003f */
[----:B------:R-:W-:-:S04]  /*2270*/  USHF.R.U32.HI UR4, URZ, 0x2, UR5 ;  /* 0x000000023f047899 */ /* 0x000fc80008011605 */
[----:B------:R-:W-:-:S04]  /*2280*/  UIMAD UR6, UR4, -0x5, UR6 ;  /* 0xfffffffb040678a4 */ /* 0x000fc8000f8e0206 */
[----:B------:R-:W-:-:S04]  /*2290*/  ULEA UR6, UR6, UR41, 0x3 ;  /* 0x0000002906067291 */ /* 0x000fc8000f8e183f */
[----:B------:R-:W-:-:S04]  /*22a0*/  UIADD3 UR6, UR6, 0x28, URZ ;  /* 0x0000002806067890 */ /* 0x000fc8000fffe03f */
[----:B------:R-:W-:-:S09]  /*22b0*/  UPRMT UR6, URZ, 0x654, UR6 ;  /* 0x000006543f067896 */ /* 0x000fd20008000006 */
[----:B------:R-:W-:Y:S01]  /*22c0*/  SYNCS.ARRIVE.TRANS64.RED.A1T0 RZ, [UR6], RZ ;  /* 0x000000ffffff79a7 */ /* 0x000fe20008100406 */
[----:B------:R-:W-:Y:S05]  /*22d0*/  @P0 BRA `(.L_x_29) ;  /* 0x0000000000040947 */ /* 0x000fea0003800000 */
[----:B------:R-:W-:Y:S01]  /*22e0*/  BPT.TRAP 0x1 ;  /* 0x000000040000795c */ /* 0x000fe20000300000 */
.L_x_29:
[----:B------:R-:W-:Y:S01]  /*22f0*/  SHF.L.U32 R0, R73, 0x1f, RZ ;  /* 0x0000001f49007819 */ /* 0x000fe200000006ff */
[----:B------:R-:W-:Y:S01]  /*2300*/  UIADD3 UR38, UR38, UR47, URZ ;  /* 0x0000002f26267290 */ /* 0x000fe2000fffe03f */
[----:B------:R-:W-:Y:S01]  /*2310*/  SHF.R.S32.HI R9, RZ, 0x1f, R19 ;  /* 0x0000001fff097819 */ /* 0x000fe20000011413 */
[----:B------:R-:W-:Y:S01]  /*2320*/  UISETP.GE.U32.AND UP1, UPT, UR47, 0x5, UPT ;  /* 0x000000052f00788c */ /* 0x000fe2000bf26070 */
[----:B------:R-:W0:Y:S01]  /*2330*/  SYNCS.PHASECHK.TRANS64.TRYWAIT P0, [UR43+0x8], R0 ;  /* 0x00000800ff0075a7 */ /* 0x000e22000800016b */
[----:B------:R-:W-:-:S04]  /*2340*/  UISETP.GT.U32.AND UP0, UPT, UR38, 0x4, UPT ;  /* 0x000000042600788c */ /* 0x000fc8000bf04070 */
[----:B------:R-:W-:-:S04]  /*2350*/  UISETP.LT.U32.AND UP0, UPT, UR47, 0x5, UP0 ;  /* 0x000000052f00788c */ /* 0x000fc80008701070 */
[----:B------:R-:W-:Y:S02]  /*2360*/  USEL UR6, URZ, 0x1, !UP0 ;  /* 0x000000013f067887 */ /* 0x000fe4000c000000 */
[----:B------:R-:W-:Y:S02]  /*2370*/  @UP1 UIMAD.WIDE.U32 UR4, UR38, -0x33333333, URZ ;  /* 0xcccccccd260418a5 */ /* 0x000fe4000f8e003f */
[----:B------:R-:W-:Y:S02]  /*2380*/  ULOP3.LUT UR39, UR39, UR6, URZ, 0x3c, !UPT ;  /* 0x0000000627277292 */ /* 0x000fe4000f8e3c3f */
[----:B------:R-:W-:-:S04]  /*2390*/  @UP1 USHF.R.U32.HI UR4, URZ, 0x2, UR5 ;  /* 0x000000023f041899 */ /* 0x000fc80008011605 */
[----:B------:R-:W-:Y:S01]  /*23a0*/  @UP1 ULOP3.LUT UR39, UR39, 0x1, UR4, 0x78, !UPT ;  /* 0x0000000127271892 */ /* 0x000fe2000f8e7804 */
[----:B0-----:R-:W-:Y:S11]  /*23b0*/  @!P0 BRA `(.L_x_31) ;  /* 0x0000003800b88947 */ /* 0x001ff60003800000 */
.L_x_122:
[----:B------:R-:W-:Y:S01]  /*23c0*/  ULDC.64 UR4, c[0x0][0x5d0] ;  /* 0x0001740000047ab9 */ /* 0x000fe20000000a00 */
[----:B------:R-:W-:Y:S01]  /*23d0*/  ULDC UR6, c[0x0][0x284] ;  /* 0x0000a10000067ab9 */ /* 0x000fe20000000800 */
[----:B0-----:R-:W-:Y:S02]  /*23e0*/  IMAD R0, R9, UR4, RZ ;  /* 0x0000000409007c24 */ /* 0x001fe4000f8e02ff */
[----:B------:R-:W-:Y:S02]  /*23f0*/  IMAD.SHL.U32 R12, R18, 0x40, RZ ;  /* 0x00000040120c7824 */ /* 0x000fe400078e00ff */
[C---:B------:R-:W-:Y:S02]  /*2400*/  IMAD R3, R19.reuse, UR5, R0 ;  /* 0x0000000513037c24 */ /* 0x040fe4000f8e0200 */
[----:B------:R-:W-:Y:S01]  /*2410*/  IMAD.SHL.U32 R0, R22, 0x40, RZ ;  /* 0x0000004016007824 */ /* 0x000fe200078e00ff */
[----:B------:R-:W-:Y:S01]  /*2420*/  SHF.R.S32.HI R13, RZ, 0x1f, R12 ;  /* 0x0000001fff0d7819 */ /* 0x000fe2000001140c */
[----:B------:R-:W-:Y:S01]  /*2430*/  IMAD.WIDE.U32 R4, R19, UR4, R60 ;  /* 0x0000000413047c25 */ /* 0x000fe2000f8e003c */
[----:B------:R-:W-:-:S02]  /*2440*/  ULDC.64 UR4, c[0x0][0x5c8] ;  /* 0x0001720000047ab9 */ /* 0x000fc40000000a00 */
[----:B------:R-:W-:Y:S01]  /*2450*/  ISETP.GE.AND P0, PT, R0, UR6, PT ;  /* 0x0000000600007c0c */ /* 0x000fe2000bf06270 */
[----:B------:R-:W-:Y:S01]  /*2460*/  ULDC UR6, c[0x0][0x288] ;  /* 0x0000a20000067ab9 */ /* 0x000fe20000000800 */
[----:B------:R-:W-:Y:S01]  /*2470*/  IADD3 R4, P1, R12, R4, RZ ;  /* 0x000000040c047210 */ /* 0x000fe20007f3e0ff */
[----:B------:R-:W-:Y:S01]  /*2480*/  IMAD.WIDE R20, R22, 0x40, R58 ;  /* 0x0000004016147825 */ /* 0x000fe200078e023a */
[----:B------:R-:W-:Y:S02]  /*2490*/  ISETP.GE.OR P0, PT, R12, UR6, P0 ;  /* 0x000000060c007c0c */ /* 0x000fe40008706670 */
[----:B------:R-:W-:Y:S01]  /*24a0*/  IADD3.X R5, R13, R5, R3, P1, !PT ;  /* 0x000000050d057210 */ /* 0x000fe20000ffe403 */
[----:B------:R-:W-:-:S04]  /*24b0*/  IMAD R7, R21, UR4, RZ ;  /* 0x0000000415077c24 */ /* 0x000fc8000f8e02ff */
[C---:B------:R-:W-:Y:S02]  /*24c0*/  IMAD R7, R20.reuse, UR5, R7 ;  /* 0x0000000514077c24 */ /* 0x040fe4000f8e0207 */
[----:B------:R-:W-:-:S04]  /*24d0*/  IMAD.WIDE.U32 R70, R20, UR4, R4 ;  /* 0x0000000414467c25 */ /* 0x000fc8000f8e0004 */
[----:B------:R-:W-:Y:S05]  /*24e0*/  @P0 BRA `(.L_x_32) ;  /* 0x0000002000580947 */ /* 0x000fea0003800000 */
[----:B-----5:R-:W-:Y:S01]  /*24f0*/  FSETP.NEU.AND P0, PT, R57, RZ, PT ;  /* 0x000000ff3900720b */ /* 0x020fe20003f0d000 */
[----:B------:R-:W-:Y:S01]  /*2500*/  IMAD.IADD R22, R65, 0x1, -R12 ;  /* 0x0000000141167824 */ /* 0x000fe200078e0a0c */
[----:B------:R-:W-:Y:S01]  /*2510*/  BSSY B0, `(.L_x_32) ;  /* 0x0000213000007945 */ /* 0x000fe20003800000 */
[----:B------:R-:W-:Y:S02]  /*2520*/  IMAD.IADD R0, R69, 0x1, -R0 ;  /* 0x0000000145007824 */ /* 0x000fe400078e0a00 */
[----:B------:R-:W-:Y:S01]  /*2530*/  IMAD.IADD R7, R71, 0x1, R7 ;  /* 0x0000000147077824 */ /* 0x000fe200078e0207 */
[----:B------:R-:W-:-:S04]  /*2540*/  ISETP.GT.AND P2, PT, R22, RZ, PT ;  /* 0x000000ff1600720c */ /* 0x000fc80003f44270 */
[----:B------:R-:W-:-:S03]  /*2550*/  ISETP.GT.AND P1, PT, R0, RZ, P2 ;  /* 0x000000ff0000720c */ /* 0x000fc60001724270 */
[----:B------:R-:W-:Y:S10]  /*2560*/  @!P0 BRA `(.L_x_33) ;  /* 0x0000001400dc8947 */ /* 0x000ff40003800000 */
[----:B------:R-:W0:Y:S01]  /*2570*/  LDC.64 R74, c[0x0][0x5b8] ;  /* 0x00016e00ff4a7b82 */ /* 0x000e220000000a00 */
[----:B------:R-:W-:-:S07]  /*2580*/  ULDC.64 UR4, c[0x0][0x5c0] ;  /* 0x0001700000047ab9 */ /* 0x000fce0000000a00 */
[----:B------:R-:W1:Y:S08]  /*2590*/  LDC.64 R76, c[0x0][0x5b0] ;  /* 0x00016c00ff4c7b82 */ /* 0x000e700000000a00 */
[----:B------:R-:W2:Y:S01]  /*25a0*/  LDC.64 R78, c[0x0][0x5a8] ;  /* 0x00016a00ff4e7b82 */ /* 0x000ea20000000a00 */
[-C--:B0-----:R-:W-:Y:S02]  /*25b0*/  IMAD R6, R9, R74.reuse, RZ ;  /* 0x0000004a09067224 */ /* 0x081fe400078e02ff */
[----:B------:R-:W-:-:S04]  /*25c0*/  IMAD.WIDE.U32 R4, R19, R74, R60 ;  /* 0x0000004a13047225 */ /* 0x000fc800078e003c */
[----:B------:R-:W-:Y:S01]  /*25d0*/  IMAD R71, R19, R75, R6 ;  /* 0x0000004b13477224 */ /* 0x000fe200078e0206 */
[----:B------:R-:W-:Y:S01]  /*25e0*/  IADD3 R8, P0, R12, R4, RZ ;  /* 0x000000040c087210 */ /* 0x000fe20007f1e0ff */
[----:B-1----:R-:W-:-:S03]  /*25f0*/  IMAD R3, R21, R76, RZ ;  /* 0x0000004c15037224 */ /* 0x002fc600078e02ff */
[----:B------:R-:W-:Y:S01]  /*2600*/  IADD3.X R9, R13, R5, R71, P0, !PT ;  /* 0x000000050d097210 */ /* 0x000fe200007fe447 */
[C---:B------:R-:W-:Y:S02]  /*2610*/  IMAD R75, R20.reuse, R77, R3 ;  /* 0x0000004d144b7224 */ /* 0x040fe400078e0203 */
[----:B------:R-:W-:-:S04]  /*2620*/  IMAD.WIDE.U32 R4, R20, R76, R8 ;  /* 0x0000004c14047225 */ /* 0x000fc800078e0008 */
[----:B------:R-:W-:Y:S01]  /*2630*/  IMAD.IADD R3, R5, 0x1, R75 ;  /* 0x0000000105037824 */ /* 0x000fe200078e024b */
[----:B--2---:R-:W-:-:S04]  /*2640*/  LEA R10, P0, R4, R78, 0x1 ;  /* 0x0000004e040a7211 */ /* 0x004fc800078008ff */
[----:B------:R-:W-:-:S05]  /*2650*/  LEA.HI.X R11, R4, R79, R3, 0x1, P0 ;  /* 0x0000004f040b7211 */ /* 0x000fca00000f0c03 */
[----:B------:R-:W2:Y:S01]  /*2660*/  @P1 LDG.E.LTC128B.U16 R3, desc[UR36][R10.64] ;  /* 0x000000240a031981 */ /* 0x000ea2000c1e1520 */
[----:B------:R-:W-:Y:S01]  /*2670*/  IMAD.WIDE.U32 R4, R20, R76, R12 ;  /* 0x0000004c14047225 */ /* 0x000fe200078e000c */
[----:B------:R-:W-:Y:S02]  /*2680*/  BSSY B1, `(.L_x_34) ;  /* 0x0000015000017945 */ /* 0x000fe40003800000 */
[----:B------:R-:W-:-:S04]  /*2690*/  IADD3 R14, P0, R60, R4, RZ ;  /* 0x000000043c0e7210 */ /* 0x000fc80007f1e0ff */
[----:B------:R-:W-:Y:S02]  /*26a0*/  IADD3.X R15, R61, R75, R5, P0, !PT ;  /* 0x0000004b3d0f7210 */ /* 0x000fe400007fe405 */
[----:B------:R-:W-:Y:S01]  /*26b0*/  LEA R6, P0, R70, UR4, 0x1 ;  /* 0x0000000446067c11 */ /* 0x000fe2000f8008ff */
[----:B------:R-:W-:-:S03]  /*26c0*/  IMAD.WIDE.U32 R14, R19, R74, R14 ;  /* 0x0000004a130e7225 */ /* 0x000fc600078e000e */
[----:B------:R-:W-:Y:S02]  /*26d0*/  LEA.HI.X R7, R70, UR5, R7, 0x1, P0 ;  /* 0x0000000546077c11 */ /* 0x000fe400080f0c07 */
[----:B------:R-:W-:-:S04]  /*26e0*/  ISETP.GT.AND P0, PT, R22, 0x1, PT ;  /* 0x000000011600780c */ /* 0x000fc80003f04270 */
[----:B------:R-:W-:Y:S01]  /*26f0*/  ISETP.GT.AND P3, PT, R0, RZ, P0 ;  /* 0x000000ff0000720c */ /* 0x000fe20000764270 */
[----:B--2---:R-:W-:-:S04]  /*2700*/  IMAD.U32 R4, R3, 0x10000, RZ ;  /* 0x0001000003047824 */ /* 0x004fc800078e00ff */
[----:B------:R-:W-:Y:S01]  /*2710*/  FMUL R5, R4, R57 ;  /* 0x0000003904057220 */ /* 0x000fe20000400000 */
[----:B------:R-:W-:-:S03]  /*2720*/  LEA R4, P4, R14, R78, 0x1 ;  /* 0x0000004e0e047211 */ /* 0x000fc600078808ff */
[----:B------:R-:W-:-:S05]  /*2730*/  FFMA R5, R24, R56, R5 ;  /* 0x0000003818057223 */ /* 0x000fca0000000005 */
[----:B------:R-:W-:Y:S01]  /*2740*/  F2FP.BF16.F32.PACK_AB R10, RZ, R5 ;  /* 0x00000005ff0a723e */ /* 0x000fe200000010ff */
[----:B------:R-:W-:-:S03]  /*2750*/  IMAD.IADD R5, R71, 0x1, R15 ;  /* 0x0000000147057824 */ /* 0x000fc600078e020f */
[----:B------:R-:W-:Y:S01]  /*2760*/  PRMT R11, R10, 0x7610, R11 ;  /* 0x000076100a0b7816 */ /* 0x000fe2000000000b */
[----:B------:R-:W-:Y:S01]  /*2770*/  IMAD.SHL.U32 R10, R76, 0x8, RZ ;  /* 0x000000084c0a7824 */ /* 0x000fe200078e00ff */
[----:B------:R-:W-:-:S03]  /*2780*/  LEA.HI.X R5, R14, R79, R5, 0x1, P4 ;  /* 0x0000004f0e057211 */ /* 0x000fc600020f0c05 */
[----:B------:R0:W-:Y:S02]  /*2790*/  @P1 STG.E.U16 desc[UR36][R6.64], R11 ;  /* 0x0000000b06001986 */ /* 0x0001e4000c101524 */
[----:B0-----:R-:W-:Y:S01]  /*27a0*/  SHF.L.U64.HI R11, R76, 0x3, R77 ;  /* 0x000000034c0b7819 */ /* 0x001fe2000001024d */
[----:B------:R-:W-:Y:S06]  /*27b0*/  @!P3 BRA `(.L_x_35) ;  /* 0x000000000004b947 */ /* 0x000fec0003800000 */
[----:B------:R0:W5:Y:S02]  /*27c0*/  LDG.E.LTC128B.U16 R3, desc[UR36][R4.64+0x2] ;  /* 0x0000022404037981 */ /* 0x000164000c1e1520 */
.L_x_35:
[----:B------:R-:W-:Y:S05]  /*27d0*/  BSYNC B1 ;  /* 0x0000000000017941 */ /* 0x000fea0003800000 */
.L_x_34:
[----:B------:R-:W-:Y:S01]  /*27e0*/  IMAD.WIDE.U32 R10, R20, R76, R10 ;  /* 0x0000004c140a7225 */ /* 0x000fe200078e000a */
[----:B------:R-:W-:Y:S02]  /*27f0*/  ISETP.GT.AND P2, PT, R0, 0x8, P2 ;  /* 0x000000080000780c */ /* 0x000fe40001744270 */
[C---:B-----5:R-:W-:Y:S01]  /*2800*/  PRMT R18, R3.reuse, 0x7610, R18 ;  /* 0x0000761003127816 */ /* 0x060fe20000000012 */
[----:B------:R-:W-:Y:S01]  /*2810*/  IMAD.U32 R14, R3, 0x10000, RZ ;  /* 0x00010000030e7824 */ /* 0x000fe200078e00ff */
[----:B------:R-:W-:Y:S01]  /*2820*/  IADD3 R8, P1, R8, R10, RZ ;  /* 0x0000000a08087210 */ /* 0x000fe20007f3e0ff */
[----:B------:R-:W-:Y:S02]  /*2830*/  IMAD.IADD R75, R75, 0x1, R11 ;  /* 0x000000014b4b7824 */ /* 0x000fe400078e020b */
[----:B------:R-:W-:Y:S02]  /*2840*/  FMUL R14, R14, R57 ;  /* 0x000000390e0e7220 */ /* 0x000fe40000400000 */
[----:B------:R-:W-:-:S02]  /*2850*/  IMAD.X R9, R75, 0x1, R9, P1 ;  /* 0x000000014b097824 */ /* 0x000fc400008e0609 */
[----:B------:R-:W-:Y:S01]  /*2860*/  FFMA R25, R25, R56, R14 ;  /* 0x0000003819197223 */ /* 0x000fe2000000000e */
[----:B------:R-:W-:-:S04]  /*2870*/  LEA R14, P1, R8, R78, 0x1 ;  /* 0x0000004e080e7211 */ /* 0x000fc800078208ff */
[----:B------:R-:W-:Y:S02]  /*2880*/  F2FP.BF16.F32.PACK_AB R25, RZ, R25 ;  /* 0x00000019ff19723e */ /* 0x000fe400000010ff */
[----:B------:R-:W-:-:S03]  /*2890*/  LEA.HI.X R15, R8, R79, R9, 0x1, P1 ;  /* 0x0000004f080f7211 */ /* 0x000fc600008f0c09 */
[----:B------:R1:W-:Y:S04]  /*28a0*/  @P3 STG.E.U16 desc[UR36][R6.64+0x2], R25 ;  /* 0x0000021906003986 */ /* 0x0003e8000c101524 */
[----:B------:R-:W2:Y:S01]  /*28b0*/  @P2 LDG.E.LTC128B.U16 R18, desc[UR36][R14.64] ;  /* 0x000000240e122981 */ /* 0x000ea2000c1e1520 */
[----:B------:R-:W-:Y:S01]  /*28c0*/  IADD3 R12, P1, P3, R60, R10, R12 ;  /* 0x0000000a3c0c7210 */ /* 0x000fe20007b3e00c */
[----:B------:R-:W-:Y:S01]  /*28d0*/  BSSY B1, `(.L_x_36) ;  /* 0x0000011000017945 */ /* 0x000fe20003800000 */
[C---:B------:R-:W-:Y:S02]  /*28e0*/  SHF.L.U64.HI R11, R62.reuse, 0x1, R63 ;  /* 0x000000013e0b7819 */ /* 0x040fe4000001023f */
[----:B------:R-:W-:Y:S02]  /*28f0*/  IADD3.X R13, R61, R75, R13, P1, P3 ;  /* 0x0000004b3d0d7210 */ /* 0x000fe40000fe640d */
[----:B------:R-:W-:-:S02]  /*2900*/  LEA R10, P1, R62, R6, 0x1 ;  /* 0x000000063e0a7211 */ /* 0x000fc400078208ff */
[----:B------:R-:W-:Y:S01]  /*2910*/  ISETP.GT.AND P0, PT, R0, 0x8, P0 ;  /* 0x000000080000780c */ /* 0x000fe20000704270 */
[----:B------:R-:W-:-:S04]  /*2920*/  IMAD.WIDE.U32 R12, R19, R74, R12 ;  /* 0x0000004a130c7225 */ /* 0x000fc800078e000c */
[----:B------:R-:W-:Y:S02]  /*2930*/  IMAD.X R11, R11, 0x1, R7, P1 ;  /* 0x000000010b0b7824 */ /* 0x000fe400008e0607 */
[----:B------:R-:W-:Y:S02]  /*2940*/  IMAD.IADD R9, R71, 0x1, R13 ;  /* 0x0000000147097824 */ /* 0x000fe400078e020d */
[----:B--2---:R-:W-:-:S04]  /*2950*/  IMAD.U32 R8, R18, 0x10000, RZ ;  /* 0x0001000012087824 */ /* 0x004fc800078e00ff */
[----:B------:R-:W-:Y:S01]  /*2960*/  FMUL R3, R8, R57 ;  /* 0x0000003908037220 */ /* 0x000fe20000400000 */
[----:B------:R-:W-:-:S03]  /*2970*/  LEA R8, P3, R12, R78, 0x1 ;  /* 0x0000004e0c087211 */ /* 0x000fc600078608ff */
[----:B------:R-:W-:Y:S01]  /*2980*/  FFMA R3, R26, R56, R3 ;  /* 0x000000381a037223 */ /* 0x000fe20000000003 */
[----:B------:R-:W-:-:S04]  /*2990*/  LEA.HI.X R9, R12, R79, R9, 0x1, P3 ;  /* 0x0000004f0c097211 */ /* 0x000fc800018f0c09 */
[----:B------:R-:W-:-:S05]  /*29a0*/  F2FP.BF16.F32.PACK_AB R3, RZ, R3 ;  /* 0x00000003ff03723e */ /* 0x000fca00000010ff */
[----:B------:R1:W-:Y:S01]  /*29b0*/  @P2 STG.E.U16 desc[UR36][R10.64], R3 ;  /* 0x000000030a002986 */ /* 0x0003e2000c101524 */
[----:B------:R-:W-:Y:S05]  /*29c0*/  @!P0 BRA `(.L_x_37) ;  /* 0x0000000000048947 */ /* 0x000fea0003800000 */
[----:B------:R2:W5:Y:S02]  /*29d0*/  LDG.E.LTC128B.U16 R18, desc[UR36][R8.64+0x2] ;  /* 0x0000022408127981 */ /* 0x000564000c1e1520 */
.L_x_37:
[----:B------:R-:W-:Y:S05]  /*29e0*/  BSYNC B1 ;  /* 0x0000000000017941 */ /* 0x000fea0003800000 */
.L_x_36:
[----:B-----5:R-:W-:Y:S01]  /*29f0*/  IMAD.U32 R12, R18, 0x10000, RZ ;  /* 0x00010000120c7824 */ /* 0x020fe200078e00ff */
[----:B------:R-:W-:Y:S01]  /*2a00*/  ISETP.GT.AND P1, PT, R22, 0x8, PT ;  /* 0x000000081600780c */ /* 0x000fe20003f24270 */
[----:B------:R-:W-:Y:S02]  /*2a10*/  BSSY B1, `(.L_x_38) ;  /* 0x0000008000017945 */ /* 0x000fe40003800000 */
[----:B------:R-:W-:Y:S01]  /*2a20*/  FMUL R12, R12, R57 ;  /* 0x000000390c0c7220 */ /* 0x000fe20000400000 */
[----:B------:R-:W-:-:S03]  /*2a30*/  ISETP.GT.AND P2, PT, R0, RZ, P1 ;  /* 0x000000ff0000720c */ /* 0x000fc60000f44270 */
[----:B------:R-:W-:-:S05]  /*2a40*/  FFMA R12, R27, R56, R12 ;  /* 0x000000381b0c7223 */ /* 0x000fca000000000c */
[----:B------:R-:W-:-:S05]  /*2a50*/  F2FP.BF16.F32.PACK_AB R12, RZ, R12 ;  /* 0x0000000cff0c723e */ /* 0x000fca00000010ff */
[----:B------:R3:W-:Y:S01]  /*2a60*/  @P0 STG.E.U16 desc[UR36][R10.64+0x2], R12 ;  /* 0x0000020c0a000986 */ /* 0x0007e2000c101524 */
[----:B------:R-:W-:Y:S05]  /*2a70*/  @!P2 BRA `(.L_x_39) ;  /* 0x000000000004a947 */ /* 0x000fea0003800000 */
[----:B------:R4:W5:Y:S02]  /*2a80*/  LDG.E.LTC128B.U16 R18, desc[UR36][R4.64+0x10] ;  /* 0x0000102404127981 */ /* 0x000964000c1e1520 */
.L_x_39:
[----:B------:R-:W-:Y:S05]  /*2a90*/  BSYNC B1 ;  /* 0x0000000000017941 */ /* 0x000fea0003800000 */
.L_x_38:
[----:B---3-5:R-:W-:Y:S01]  /*2aa0*/  IMAD.U32 R12, R18, 0x10000, RZ ;  /* 0x00010000120c7824 */ /* 0x028fe200078e00ff */
[----:B------:R-:W-:Y:S01]  /*2ab0*/  ISETP.GT.AND P0, PT, R22, 0x9, PT ;  /* 0x000000091600780c */ /* 0x000fe20003f04270 */
[----:B------:R-:W-:Y:S02]  /*2ac0*/  BSSY B1, `(.L_x_40) ;  /* 0x0000008000017945 */ /* 0x000fe40003800000 */
[----:B-1----:R-:W-:Y:S01]  /*2ad0*/  FMUL R3, R12, R57 ;  /* 0x000000390c037220 */ /* 0x002fe20000400000 */
[----:B------:R-:W-:-:S03]  /*2ae0*/  ISETP.GT.AND P3, PT, R0, RZ, P0 ;  /* 0x000000ff0000720c */ /* 0x000fc60000764270 */
[----:B------:R-:W-:-:S05]  /*2af0*/  FFMA R3, R28, R56, R3 ;  /* 0x000000381c037223 */ /* 0x000fca0000000003 */
[----:B------:R-:W-:-:S05]  /*2b00*/  F2FP.BF16.F32.PACK_AB R3, RZ, R3 ;  /* 0x00000003ff03723e */ /* 0x000fca00000010ff */
[----:B------:R1:W-:Y:S01]  /*2b10*/  @P2 STG.E.U16 desc[UR36][R6.64+0x10], R3 ;  /* 0x0000100306002986 */ /* 0x0003e2000c101524 */
[----:B------:R-:W-:Y:S05]  /*2b20*/  @!P3 BRA `(.L_x_41) ;  /* 0x000000000004b947 */ /* 0x000fea0003800000 */
[----:B------:R3:W5:Y:S02]  /*2b30*/  LDG.E.LTC128B.U16 R18, desc[UR36][R4.64+0x12] ;  /* 0x0000122404127981 */ /* 0x000764000c1e1520 */
.L_x_41:
[----:B------:R-:W-:Y:S05]  /*2b40*/  BSYNC B1 ;  /* 0x0000000000017941 */ /* 0x000fea0003800000 */
.L_x_40:
[----:B-----5:R-:W-:Y:S01]  /*2b50*/  IMAD.U32 R12, R18, 0x10000, RZ ;  /* 0x00010000120c7824 */ /* 0x020fe200078e00ff */
[----:B------:R-:W-:Y:S01]  /*2b60*/  ISETP.GT.AND P1, PT, R0, 0x8, P1 ;  /* 0x000000080000780c */ /* 0x000fe20000f24270 */
[----:B------:R-:W-:Y:S02]  /*2b70*/  BSSY B1, `(.L_x_42) ;  /* 0x0000007000017945 */ /* 0x000fe40003800000 */
[----:B------:R-:W-:-:S04]  /*2b80*/  FMUL R12, R12, R57 ;  /* 0x000000390c0c7220 */ /* 0x000fc80000400000 */
[----:B------:R-:W-:-:S05]  /*2b90*/  FFMA R12, R29, R56, R12 ;  /* 0x000000381d0c7223 */ /* 0x000fca000000000c */
[----:B------:R-:W-:-:S05]  /*2ba0*/  F2FP.BF16.F32.PACK_AB R12, RZ, R12 ;  /* 0x0000000cff0c723e */ /* 0x000fca00000010ff */
[----:B------:R0:W-:Y:S01]  /*2bb0*/  @P3 STG.E.U16 desc[UR36][R6.64+0x12], R12 ;  /* 0x0000120c06003986 */ /* 0x0001e2000c101524 */
[----:B------:R-:W-:Y:S05]  /*2bc0*/  @!P1 BRA `(.L_x_43) ;  /* 0x0000000000049947 */ /* 0x000fea0003800000 */
[----:B------:R0:W5:Y:S02]  /*2bd0*/  LDG.E.LTC128B.U16 R18, desc[UR36][R8.64+0x10] ;  /* 0x0000102408127981 */ /* 0x000164000c1e1520 */
.L_x_43:
[----:B------:R-:W-:Y:S05]  /*2be0*/  BSYNC B1 ;  /* 0x0000000000017941 */ /* 0x000fea0003800000 */
.L_x_42:
[----:B0----5:R-:W-:Y:S01]  /*2bf0*/  IMAD.U32 R12, R18, 0x10000, RZ ;  /* 0x00010000120c7824 */ /* 0x021fe200078e00ff */
[----:B------:R-:W-:Y:S01]  /*2c00*/  ISETP.GT.AND P0, PT, R0, 0x8, P0 ;  /* 0x000000080000780c */ /* 0x000fe20000704270 */
[----:B------:R-:W-:Y:S02]  /*2c10*/  BSSY B1, `(.L_x_44) ;  /* 0x0000007000017945 */ /* 0x000fe40003800000 */
[----:B-1----:R-:W-:-:S04]  /*2c20*/  FMUL R3, R12, R57 ;  /* 0x000000390c037220 */ /* 0x002fc80000400000 */
[----:B------:R-:W-:-:S05]  /*2c30*/  FFMA R3, R30, R56, R3 ;  /* 0x000000381e037223 */ /* 0x000fca0000000003 */
[----:B------:R-:W-:-:S05]  /*2c40*/  F2FP.BF16.F32.PACK_AB R3, RZ, R3 ;  /* 0x00000003ff03723e */ /* 0x000fca00000010ff */
[----:B------:R0:W-:Y:S01]  /*2c50*/  @P1 STG.E.U16 desc[UR36][R10.64+0x10], R3 ;  /* 0x000010030a001986 */ /* 0x0001e2000c101524 */
[----:B------:R-:W-:Y:S05]  /*2c60*/  @!P0 BRA `(.L_x_45) ;  /* 0x0000000000048947 */ /* 0x000fea0003800000 */
[----:B------:R1:W5:Y:S02]  /*2c70*/  LDG.E.LTC128B.U16 R18, desc[UR36][R8.64+0x12] ;  /* 0x0000122408127981 */ /* 0x000364000c1e1520 */
.L_x_45:
[----:B------:R-:W-:Y:S05]  /*2c80*/  BSYNC B1 ;  /* 0x0000000000017941 */ /* 0x000fea0003800000 */
.L_x_44:
        /* <DEDUP_REMOVED lines=10> */
.L_x_47:
[----:B------:R-:W-:Y:S05]  /*2d30*/  BSYNC B1 ;  /* 0x0000000000017941 */ /* 0x000fea0003800000 */
.L_x_46:
[----:B0----5:R-:W-:Y:S01]  /*2d40*/  IMAD.U32 R12, R18, 0x10000, RZ ;  /* 0x00010000120c7824 */ /* 0x021fe200078e00ff */
        /* <DEDUP_REMOVED lines=9> */
.L_x_49:
[----:B------:R-:W-:Y:S05]  /*2de0*/  BSYNC B1 ;  /* 0x0000000000017941 */ /* 0x000fea0003800000 */
.L_x_48:
        /* <DEDUP_REMOVED lines=9> */
.L_x_51:
[----:B------:R-:W-:Y:S05]  /*2e80*/  BSYNC B1 ;  /* 0x0000000000017941 */ /* 0x000fea0003800000 */
.L_x_50:
[----:B0----5:R-:W-:Y:S01]  /*2e90*/  IMAD.U32 R12, R18, 0x10000, RZ ;  /* 0x00010000120c7824 */ /* 0x021fe200078e00ff */
        /* <DEDUP_REMOVED lines=8> */
.L_x_53:
[----:B------:R-:W-:Y:S05]  /*2f20*/  BSYNC B1 ;  /* 0x0000000000017941 */ /* 0x000fea0003800000 */
.L_x_52:
        /* <DEDUP_REMOVED lines=10> */
.L_x_55:
[----:B------:R-:W-:Y:S05]  /*2fd0*/  BSYNC B1 ;  /* 0x0000000000017941 */ /* 0x000fea0003800000 */
.L_x_54:
        /* <DEDUP_REMOVED lines=10> */
.L_x_57:
[----:B------:R-:W-:Y:S05]  /*3080*/  BSYNC B1 ;  /* 0x0000000000017941 */ /* 0x000fea0003800000 */
.L_x_56:
        /* <DEDUP_REMOVED lines=9> */
.L_x_59:
[----:B------:R-:W-:Y:S05]  /*3120*/  BSYNC B1 ;  /* 0x0000000000017941 */ /* 0x000fea0003800000 */
.L_x_58:
        /* <DEDUP_REMOVED lines=9> */
.L_x_61:
[----:B------:R-:W-:Y:S05]  /*31c0*/  BSYNC B1 ;  /* 0x0000000000017941 */ /* 0x000fea0003800000 */
.L_x_60:
        /* <DEDUP_REMOVED lines=10> */
.L_x_63:
[----:B------:R-:W-:Y:S05]  /*3270*/  BSYNC B1 ;  /* 0x0000000000017941 */ /* 0x000fea0003800000 */
.L_x_62:
        /* <DEDUP_REMOVED lines=10> */
.L_x_65:
[----:B------:R-:W-:Y:S05]  /*3320*/  BSYNC B1 ;  /* 0x0000000000017941 */ /* 0x000fea0003800000 */
.L_x_64:
        /* <DEDUP_REMOVED lines=9> */
.L_x_67:
[----:B------:R-:W-:Y:S05]  /*33c0*/  BSYNC B1 ;  /* 0x0000000000017941 */ /* 0x000fea0003800000 */
.L_x_66:
        /* <DEDUP_REMOVED lines=9> */
.L_x_69:
[----:B------:R-:W-:Y:S05]  /*3460*/  BSYNC B1 ;  /* 0x0000000000017941 */ /* 0x000fea0003800000 */
.L_x_68:
        /* <DEDUP_REMOVED lines=10> */
.L_x_71:
[----:B------:R-:W-:Y:S05]  /*3510*/  BSYNC B1 ;  /* 0x0000000000017941 */ /* 0x000fea0003800000 */
.L_x_70:
        /* <DEDUP_REMOVED lines=10> */
.L_x_73:
[----:B------:R-:W-:Y:S05]  /*35c0*/  BSYNC B1 ;  /* 0x0000000000017941 */ /* 0x000fea0003800000 */
.L_x_72:
        /* <DEDUP_REMOVED lines=9> */
.L_x_75:
[----:B------:R-:W-:Y:S05]  /*3660*/  BSYNC B1 ;  /* 0x0000000000017941 */ /* 0x000fea0003800000 */
.L_x_74:
        /* <DEDUP_REMOVED lines=9> */
.L_x_77:
[----:B------:R-:W-:Y:S05]  /*3700*/  BSYNC B1 ;  /* 0x0000000000017941 */ /* 0x000fea0003800000 */
.L_x_76:
        /* <DEDUP_REMOVED lines=10> */
.L_x_79:
[----:B------:R-:W-:Y:S05]  /*37b0*/  BSYNC B1 ;  /* 0x0000000000017941 */ /* 0x000fea0003800000 */
.L_x_78:
        /* <DEDUP_REMOVED lines=10> */
.L_x_81:
[----:B------:R-:W-:Y:S05]  /*3860*/  BSYNC B1 ;  /* 0x0000000000017941 */ /* 0x000fea0003800000 */
.L_x_80:
        /* <DEDUP_REMOVED lines=9> */
.L_x_83:
[----:B------:R-:W-:Y:S05]  /*3900*/  BSYNC B1 ;  /* 0x0000000000017941 */ /* 0x000fea0003800000 */
.L_x_82:
        /* <DEDUP_REMOVED lines=9> */
.L_x_85:
[----:B------:R-:W-:Y:S05]  /*39a0*/  BSYNC B1 ;  /* 0x0000000000017941 */ /* 0x000fea0003800000 */
.L_x_84:
        /* <DEDUP_REMOVED lines=10> */
.L_x_87:
[----:B------:R-:W-:Y:S05]  /*3a50*/  BSYNC B1 ;  /* 0x0000000000017941 */ /* 0x000fea0003800000 */
.L_x_86:
        /* <DEDUP_REMOVED lines=10> */
.L_x_89:
[----:B------:R-:W-:Y:S05]  /*3b00*/  BSYNC B1 ;  /* 0x0000000000017941 */ /* 0x000fea0003800000 */
.L_x_88:
[----:B0--345:R-:W-:Y:S01]  /*3b10*/  IMAD.U32 R4, R18, 0x10000, RZ ;  /* 0x0001000012047824 */ /* 0x039fe200078e00ff */
        /* <DEDUP_REMOVED lines=8> */
.L_x_91:
[----:B------:R-:W-:Y:S05]  /*3ba0*/  BSYNC B1 ;  /* 0x0000000000017941 */ /* 0x000fea0003800000 */
.L_x_90:
[----:B0----5:R-:W-:Y:S01]  /*3bb0*/  IMAD.U32 R4, R18, 0x10000, RZ ;  /* 0x0001000012047824 */ /* 0x021fe200078e00ff */
[----:B------:R-:W-:Y:S01]  /*3bc0*/  ISETP.GT.AND P0, PT, R0, 0x8, P0 ;  /* 0x000000080000780c */ /* 0x000fe20000704270 */
[----:B------:R-:W-:Y:S01]  /*3bd0*/  @P1 IMAD.MOV.U32 R5, RZ, RZ, R11 ;  /* 0x000000ffff051224 */ /* 0x000fe200078e000b */
[----:B------:R-:W-:Y:S01]  /*3be0*/  BSSY B1, `(.L_x_92) ;  /* 0x0000008000017945 */ /* 0x000fe20003800000 */
[----:B------:R-:W-:Y:S01]  /*3bf0*/  FMUL R3, R4, R57 ;  /* 0x0000003904037220 */ /* 0x000fe20000400000 */
[----:B------:R-:W-:-:S03]  /*3c00*/  @P1 IMAD.MOV.U32 R4, RZ, RZ, R10 ;  /* 0x000000ffff041224 */ /* 0x000fc600078e000a */
[----:B------:R-:W-:-:S05]  /*3c10*/  FFMA R3, R54, R56, R3 ;  /* 0x0000003836037223 */ /* 0x000fca0000000003 */
[----:B------:R-:W-:-:S05]  /*3c20*/  F2FP.BF16.F32.PACK_AB R3, RZ, R3 ;  /* 0x00000003ff03723e */ /* 0x000fca00000010ff */
[----:B------:R0:W-:Y:S01]  /*3c30*/  @P1 STG.E.U16 desc[UR36][R4.64+0x70], R3 ;  /* 0x0000700304001986 */ /* 0x0001e2000c101524 */
[----:B------:R-:W-:Y:S05]  /*3c40*/  @!P0 BRA `(.L_x_93) ;  /* 0x0000000000048947 */ /* 0x000fea0003800000 */
[----:B------:R4:W5:Y:S02]  /*3c50*/  LDG.E.LTC128B.U16 R18, desc[UR36][R8.64+0x72] ;  /* 0x0000722408127981 */ /* 0x000964000c1e1520 */
.L_x_93:
[----:B------:R-:W-:Y:S05]  /*3c60*/  BSYNC B1 ;  /* 0x0000000000017941 */ /* 0x000fea0003800000 */
.L_x_92:
[----:B------:R-:W-:Y:S05]  /*3c70*/  @!P0 BRA `(.L_x_94) ;  /* 0x0000000800708947 */ /* 0x000fea0003800000 */
[----:B-----5:R-:W-:-:S04]  /*3c80*/  IMAD.U32 R18, R18, 0x10000, RZ ;  /* 0x0001000012127824 */ /* 0x020fc800078e00ff */
[----:B------:R-:W-:-:S04]  /*3c90*/  FMUL R18, R18, R57 ;  /* 0x0000003912127220 */ /* 0x000fc80000400000 */
[----:B------:R-:W-:-:S05]  /*3ca0*/  FFMA R18, R55, R56, R18 ;  /* 0x0000003837127223 */ /* 0x000fca0000000012 */
[----:B------:R-:W-:-:S05]  /*3cb0*/  F2FP.BF16.F32.PACK_AB R18, RZ, R18 ;  /* 0x00000012ff12723e */ /* 0x000fca00000010ff */
[----:B------:R0:W-:Y:S01]  /*3cc0*/  STG.E.U16 desc[UR36][R10.64+0x72], R18 ;  /* 0x000072120a007986 */ /* 0x0001e2000c101524 */
[----:B------:R-:W-:Y:S05]  /*3cd0*/  BRA `(.L_x_94) ;  /* 0x0000000800587947 */ /* 0x000fea0003800000 */
.L_x_33:
[----:B------:R-:W-:Y:S01]  /*3ce0*/  ISETP.GT.AND P3, PT, R22, 0x1, PT ;  /* 0x000000011600780c */ /* 0x000fe20003f64270 */
[----:B------:R-:W-:Y:S01]  /*3cf0*/  ULDC.64 UR4, c[0x0][0x5c0] ;  /* 0x0001700000047ab9 */ /* 0x000fe20000000a00 */
[-C--:B------:R-:W-:Y:S01]  /*3d00*/  FMUL R24, R24, R56.reuse ;  /* 0x0000003818187220 */ /* 0x080fe20000400000 */
[----:B------:R-:W-:Y:S01]  /*3d10*/  LEA R4, P4, R70, UR4, 0x1 ;  /* 0x0000000446047c11 */ /* 0x000fe2000f8808ff */
[-C--:B------:R-:W-:Y:S01]  /*3d20*/  FMUL R25, R25, R56.reuse ;  /* 0x0000003819197220 */ /* 0x080fe20000400000 */
[----:B------:R-:W-:Y:S01]  /*3d30*/  ISETP.GT.AND P0, PT, R0, RZ, P3 ;  /* 0x000000ff0000720c */ /* 0x000fe20001f04270 */
[----:B------:R-:W-:Y:S01]  /*3d40*/  FMUL R26, R26, R56 ;  /* 0x000000381a1a7220 */ /* 0x000fe20000400000 */
[----:B------:R-:W-:Y:S01]  /*3d50*/  F2FP.BF16.F32.PACK_AB R24, RZ, R24 ;  /* 0x00000018ff18723e */ /* 0x000fe200000010ff */
[-C--:B------:R-:W-:Y:S01]  /*3d60*/  FMUL R27, R27, R56.reuse ;  /* 0x000000381b1b7220 */ /* 0x080fe20000400000 */
[----:B------:R-:W-:Y:S01]  /*3d70*/  LEA.HI.X R5, R70, UR5, R7, 0x1, P4 ;  /* 0x0000000546057c11 */ /* 0x000fe2000a0f0c07 */
[-C--:B------:R-:W-:Y:S01]  /*3d80*/  FMUL R28, R28, R56.reuse ;  /* 0x000000381c1c7220 */ /* 0x080fe20000400000 */
[----:B------:R-:W-:Y:S01]  /*3d90*/  F2FP.BF16.F32.PACK_AB R25, RZ, R25 ;  /* 0x00000019ff19723e */ /* 0x000fe200000010ff */
[-C--:B------:R-:W-:Y:S01]  /*3da0*/  FMUL R29, R29, R56.reuse ;  /* 0x000000381d1d7220 */ /* 0x080fe20000400000 */
[----:B------:R-:W-:Y:S01]  /*3db0*/  ISETP.GT.AND P2, PT, R0, 0x8, P2 ;  /* 0x000000080000780c */ /* 0x000fe20001744270 */
[----:B------:R-:W-:Y:S01]  /*3dc0*/  @P1 STG.E.U16 desc[UR36][R4.64], R24 ;  /* 0x0000001804001986 */ /* 0x000fe2000c101524 */
[----:B------:R-:W-:Y:S01]  /*3dd0*/  ISETP.GT.AND P1, PT, R22, 0x8, PT ;  /* 0x000000081600780c */ /* 0x000fe20003f24270 */
[----:B------:R-:W-:Y:S01]  /*3de0*/  FMUL R30, R30, R56 ;  /* 0x000000381e1e7220 */ /* 0x000fe20000400000 */
[C---:B------:R-:W-:Y:S01]  /*3df0*/  SHF.L.U64.HI R3, R62.reuse, 0x1, R63 ;  /* 0x000000013e037819 */ /* 0x040fe2000001023f */
[----:B------:R-:W-:Y:S01]  /*3e00*/  @P0 STG.E.U16 desc[UR36][R4.64+0x2], R25 ;  /* 0x0000021904000986 */ /* 0x000fe2000c101524 */
[----:B------:R-:W-:Y:S01]  /*3e10*/  LEA R6, P5, R62, R4, 0x1 ;  /* 0x000000043e067211 */ /* 0x000fe200078a08ff */
[-C--:B------:R-:W-:Y:S01]  /*3e20*/  FMUL R31, R31, R56.reuse ;  /* 0x000000381f1f7220 */ /* 0x080fe20000400000 */
[----:B------:R-:W-:Y:S01]  /*3e30*/  ISETP.GT.AND P3, PT, R0, 0x8, P3 ;  /* 0x000000080000780c */ /* 0x000fe20001f64270 */
[-C--:B------:R-:W-:Y:S01]  /*3e40*/  FMUL R32, R32, R56.reuse ;  /* 0x0000003820207220 */ /* 0x080fe20000400000 */
[----:B------:R-:W-:Y:S01]  /*3e50*/  ISETP.GT.AND P0, PT, R22, 0x9, PT ;  /* 0x000000091600780c */ /* 0x000fe20003f04270 */
[----:B------:R-:W-:Y:S01]  /*3e60*/  IMAD.X R7, R3, 0x1, R5, P5 ;  /* 0x0000000103077824 */ /* 0x000fe200028e0605 */
[----:B------:R-:W-:Y:S01]  /*3e70*/  ISETP.GT.AND P4, PT, R0, RZ, P1 ;  /* 0x000000ff0000720c */ /* 0x000fe20000f84270 */
[----:B------:R-:W-:Y:S01]  /*3e80*/  FMUL R33, R33, R56 ;  /* 0x0000003821217220 */ /* 0x000fe20000400000 */
[----:B------:R-:W-:Y:S01]  /*3e90*/  F2FP.BF16.F32.PACK_AB R26, RZ, R26 ;  /* 0x0000001aff1a723e */ /* 0x000fe200000010ff */
[-C--:B------:R-:W-:Y:S01]  /*3ea0*/  FMUL R34, R34, R56.reuse ;  /* 0x0000003822227220 */ /* 0x080fe20000400000 */
[----:B------:R-:W-:Y:S01]  /*3eb0*/  ISETP.GT.AND P5, PT, R0, RZ, P0 ;  /* 0x000000ff0000720c */ /* 0x000fe200007a4270 */
[----:B------:R-:W-:Y:S01]  /*3ec0*/  FMUL R35, R35, R56 ;  /* 0x0000003823237220 */ /* 0x000fe20000400000 */
[----:B------:R-:W-:Y:S01]  /*3ed0*/  F2FP.BF16.F32.PACK_AB R27, RZ, R27 ;  /* 0x0000001bff1b723e */ /* 0x000fe200000010ff */
[----:B------:R-:W-:Y:S01]  /*3ee0*/  @P2 STG.E.U16 desc[UR36][R6.64], R26 ;  /* 0x0000001a06002986 */ /* 0x000fe2000c101524 */
[----:B------:R-:W-:Y:S01]  /*3ef0*/  F2FP.BF16.F32.PACK_AB R28, RZ, R28 ;  /* 0x0000001cff1c723e */ /* 0x000fe200000010ff */
[-C--:B------:R-:W-:Y:S01]  /*3f00*/  FMUL R36, R36, R56.reuse ;  /* 0x0000003824247220 */ /* 0x080fe20000400000 */
[----:B------:R-:W-:Y:S01]  /*3f10*/  ISETP.GT.AND P2, PT, R0, 0x8, P1 ;  /* 0x000000080000780c */ /* 0x000fe20000f44270 */
[----:B------:R-:W-:Y:S01]  /*3f20*/  @P3 STG.E.U16 desc[UR36][R6.64+0x2], R27 ;  /* 0x0000021b06003986 */ /* 0x000fe2000c101524 */
[----:B------:R-:W-:Y:S01]  /*3f30*/  ISETP.GT.AND P1, PT, R22, 0x10, PT ;  /* 0x000000101600780c */ /* 0x000fe20003f24270 */
[-C--:B------:R-:W-:Y:S01]  /*3f40*/  FMUL R37, R37, R56.reuse ;  /* 0x0000003825257220 */ /* 0x080fe20000400000 */
[----:B------:R-:W-:Y:S01]  /*3f50*/  F2FP.BF16.F32.PACK_AB R29, RZ, R29 ;  /* 0x0000001dff1d723e */ /* 0x000fe200000010ff */
[----:B------:R-:W-:Y:S01]  /*3f60*/  @P4 STG.E.U16 desc[UR36][R4.64+0x10], R28 ;  /* 0x0000101c04004986 */ /* 0x000fe2000c101524 */
[----:B------:R-:W-:Y:S01]  /*3f70*/  ISETP.GT.AND P3, PT, R0, 0x8, P0 ;  /* 0x000000080000780c */ /* 0x000fe20000764270 */
[-C--:B------:R-:W-:Y:S01]  /*3f80*/  FMUL R38, R38, R56.reuse ;  /* 0x0000003826267220 */ /* 0x080fe20000400000 */
[----:B------:R-:W-:Y:S01]  /*3f90*/  ISETP.GT.AND P0, PT, R22, 0x11, PT ;  /* 0x000000111600780c */ /* 0x000fe20003f04270 */
[----:B------:R-:W-:Y:S01]  /*3fa0*/  @P5 STG.E.U16 desc[UR36][R4.64+0x12], R29 ;  /* 0x0000121d04005986 */ /* 0x000fe2000c101524 */
        /* <DEDUP_REMOVED lines=40> */
[C---:B------:R-:W-:Y:S01]  /*4230*/  ISETP.GT.AND P4, PT, R0.reuse, RZ, P1 ;  /* 0x000000ff0000720c */ /* 0x040fe20000f84270 */
[-C--:B------:R-:W-:Y:S01]  /*4240*/  FMUL R51, R51, R56.reuse ;  /* 0x0000003833337220 */ /* 0x080fe20000400000 */
[----:B------:R-:W-:Y:S01]  /*4250*/  ISETP.GT.AND P5, PT, R0, RZ, P0 ;  /* 0x000000ff0000720c */ /* 0x000fe200007a4270 */
[----:B------:R-:W-:Y:S01]  /*4260*/  FMUL R52, R52, R56 ;  /* 0x0000003834347220 */ /* 0x000fe20000400000 */
[----:B------:R-:W-:Y:S01]  /*4270*/  F2FP.BF16.F32.PACK_AB R38, RZ, R38 ;  /* 0x00000026ff26723e */ /* 0x000fe200000010ff */
[-C--:B------:R-:W-:Y:S01]  /*4280*/  FMUL R53, R53, R56.reuse ;  /* 0x0000003835357220 */ /* 0x080fe20000400000 */
[----:B------:R-:W-:Y:S01]  /*4290*/  F2FP.BF16.F32.PACK_AB R39, RZ, R39 ;  /* 0x00000027ff27723e */ /* 0x000fe200000010ff */
[----:B------:R-:W-:Y:S01]  /*42a0*/  FMUL R54, R54, R56 ;  /* 0x0000003836367220 */ /* 0x000fe20000400000 */
[----:B------:R-:W-:Y:S01]  /*42b0*/  F2FP.BF16.F32.PACK_AB R40, RZ, R40 ;  /* 0x00000028ff28723e */ /* 0x000fe200000010ff */
[----:B------:R-:W-:Y:S01]  /*42c0*/  @P2 STG.E.U16 desc[UR36][R6.64+0x30], R38 ;  /* 0x0000302606002986 */ /* 0x000fe2000c101524 */
[----:B------:R-:W-:Y:S01]  /*42d0*/  F2FP.BF16.F32.PACK_AB R41, RZ, R41 ;  /* 0x00000029ff29723e */ /* 0x000fe200000010ff */
[----:B------:R-:W-:Y:S01]  /*42e0*/  FMUL R55, R55, R56 ;  /* 0x0000003837377220 */ /* 0x000fe20000400000 */
[C---:B------:R-:W-:Y:S01]  /*42f0*/  ISETP.GT.AND P1, PT, R0.reuse, 0x8, P1 ;  /* 0x000000080000780c */ /* 0x040fe20000f24270 */
[----:B------:R-:W-:Y:S01]  /*4300*/  @P3 STG.E.U16 desc[UR36][R6.64+0x32], R39 ;  /* 0x0000322706003986 */ /* 0x000fe2000c101524 */
[----:B------:R-:W-:-:S02]  /*4310*/  ISETP.GT.AND P2, PT, R0, 0x8, P0 ;  /* 0x000000080000780c */ /* 0x000fc40000744270 */
[----:B------:R-:W-:Y:S01]  /*4320*/  F2FP.BF16.F32.PACK_AB R42, RZ, R42 ;  /* 0x0000002aff2a723e */ /* 0x000fe200000010ff */
[----:B------:R-:W-:Y:S01]  /*4330*/  @P4 STG.E.U16 desc[UR36][R4.64+0x40], R40 ;  /* 0x0000402804004986 */ /* 0x000fe2000c101524 */
[C---:B------:R-:W-:Y:S02]  /*4340*/  ISETP.GT.AND P4, PT, R22.reuse, 0x28, PT ;  /* 0x000000281600780c */ /* 0x040fe40003f84270 */
[----:B------:R-:W-:Y:S01]  /*4350*/  ISETP.GT.AND P0, PT, R22, 0x29, PT ;  /* 0x000000291600780c */ /* 0x000fe20003f04270 */
[----:B------:R-:W-:Y:S01]  /*4360*/  @P5 STG.E.U16 desc[UR36][R4.64+0x42], R41 ;  /* 0x0000422904005986 */ /* 0x000fe2000c101524 */
[----:B------:R-:W-:Y:S02]  /*4370*/  ISETP.GT.AND P5, PT, R0, RZ, P4 ;  /* 0x000000ff0000720c */ /* 0x000fe400027a4270 */
[----:B------:R-:W-:Y:S01]  /*4380*/  F2FP.BF16.F32.PACK_AB R43, RZ, R43 ;  /* 0x0000002bff2b723e */ /* 0x000fe200000010ff */
[----:B------:R-:W-:Y:S01]  /*4390*/  @P1 STG.E.U16 desc[UR36][R6.64+0x40], R42 ;  /* 0x0000402a06001986 */ /* 0x000fe2000c101524 */
[----:B------:R-:W-:-:S02]  /*43a0*/  F2FP.BF16.F32.PACK_AB R44, RZ, R44 ;  /* 0x0000002cff2c723e */ /* 0x000fc400000010ff */
[C---:B------:R-:W-:Y:S01]  /*43b0*/  ISETP.GT.AND P3, PT, R0.reuse, RZ, P0 ;  /* 0x000000ff0000720c */ /* 0x040fe20000764270 */
[----:B------:R-:W-:Y:S01]  /*43c0*/  @P2 STG.E.U16 desc[UR36][R6.64+0x42], R43 ;  /* 0x0000422b06002986 */ /* 0x000fe2000c101524 */
[C---:B------:R-:W-:Y:S02]  /*43d0*/  ISETP.GT.AND P4, PT, R0.reuse, 0x8, P4 ;  /* 0x000000080000780c */ /* 0x040fe40002784270 */
[----:B------:R-:W-:Y:S02]  /*43e0*/  F2FP.BF16.F32.PACK_AB R45, RZ, R45 ;  /* 0x0000002dff2d723e */ /* 0x000fe400000010ff */
[----:B------:R-:W-:Y:S01]  /*43f0*/  F2FP.BF16.F32.PACK_AB R46, RZ, R46 ;  /* 0x0000002eff2e723e */ /* 0x000fe200000010ff */
[----:B------:R-:W-:Y:S01]  /*4400*/  @P5 STG.E.U16 desc[UR36][R4.64+0x50], R44 ;  /* 0x0000502c04005986 */ /* 0x000fe2000c101524 */
[----:B------:R-:W-:Y:S02]  /*4410*/  ISETP.GT.AND P5, PT, R0, 0x8, P0 ;  /* 0x000000080000780c */ /* 0x000fe400007a4270 */
[----:B------:R-:W-:-:S02]  /*4420*/  F2FP.BF16.F32.PACK_AB R47, RZ, R47 ;  /* 0x0000002fff2f723e */ /* 0x000fc400000010ff */
[C---:B------:R-:W-:Y:S01]  /*4430*/  ISETP.GT.AND P2, PT, R22.reuse, 0x31, PT ;  /* 0x000000311600780c */ /* 0x040fe20003f44270 */
[----:B------:R-:W-:Y:S01]  /*4440*/  @P3 STG.E.U16 desc[UR36][R4.64+0x52], R45 ;  /* 0x0000522d04003986 */ /* 0x000fe2000c101524 */
[----:B------:R-:W-:Y:S02]  /*4450*/  ISETP.GT.AND P3, PT, R22, 0x30, PT ;  /* 0x000000301600780c */ /* 0x000fe40003f64270 */
[----:B------:R-:W-:Y:S01]  /*4460*/  F2FP.BF16.F32.PACK_AB R48, RZ, R48 ;  /* 0x00000030ff30723e */ /* 0x000fe200000010ff */
[----:B------:R-:W-:Y:S01]  /*4470*/  @P4 STG.E.U16 desc[UR36][R6.64+0x50], R46 ;  /* 0x0000502e06004986 */ /* 0x000fe2000c101524 */
[C---:B------:R-:W-:Y:S02]  /*4480*/  ISETP.GT.AND P4, PT, R0.reuse, RZ, P2 ;  /* 0x000000ff0000720c */ /* 0x040fe40001784270 */
[----:B------:R-:W-:Y:S01]  /*4490*/  F2FP.BF16.F32.PACK_AB R49, RZ, R49 ;  /* 0x00000031ff31723e */ /* 0x000fe200000010ff */
[----:B------:R-:W-:Y:S01]  /*44a0*/  @P5 STG.E.U16 desc[UR36][R6.64+0x52], R47 ;  /* 0x0000522f06005986 */ /* 0x000fe2000c101524 */
[----:B------:R-:W-:-:S02]  /*44b0*/  ISETP.GT.AND P5, PT, R0, RZ, P3 ;  /* 0x000000ff0000720c */ /* 0x000fc40001fa4270 */
[C---:B------:R-:W-:Y:S02]  /*44c0*/  ISETP.GT.AND P1, PT, R22.reuse, 0x38, PT ;  /* 0x000000381600780c */ /* 0x040fe40003f24270 */
[----:B------:R-:W-:Y:S02]  /*44d0*/  ISETP.GT.AND P0, PT, R22, 0x39, PT ;  /* 0x000000391600780c */ /* 0x000fe40003f04270 */
[C---:B------:R-:W-:Y:S02]  /*44e0*/  ISETP.GT.AND P3, PT, R0.reuse, 0x8, P3 ;  /* 0x000000080000780c */ /* 0x040fe40001f64270 */
[C---:B------:R-:W-:Y:S02]  /*44f0*/  ISETP.GT.AND P2, PT, R0.reuse, 0x8, P2 ;  /* 0x000000080000780c */ /* 0x040fe40001744270 */
[----:B------:R-:W-:Y:S02]  /*4500*/  F2FP.BF16.F32.PACK_AB R50, RZ, R50 ;  /* 0x00000032ff32723e */ /* 0x000fe400000010ff */
[----:B------:R-:W-:Y:S01]  /*4510*/  F2FP.BF16.F32.PACK_AB R51, RZ, R51 ;  /* 0x00000033ff33723e */ /* 0x000fe200000010ff */
[----:B------:R-:W-:Y:S01]  /*4520*/  @P5 STG.E.U16 desc[UR36][R4.64+0x60], R48 ;  /* 0x0000603004005986 */ /* 0x000fe2000c101524 */
[----:B------:R-:W-:-:S02]  /*4530*/  ISETP.GT.AND P5, PT, R0, RZ, P0 ;  /* 0x000000ff0000720c */ /* 0x000fc400007a4270 */
[C---:B------:R-:W-:Y:S01]  /*4540*/  ISETP.GT.AND P0, PT, R0.reuse, 0x8, P0 ;  /* 0x000000080000780c */ /* 0x040fe20000704270 */
[----:B------:R-:W-:Y:S01]  /*4550*/  @P4 STG.E.U16 desc[UR36][R4.64+0x62], R49 ;  /* 0x0000623104004986 */ /* 0x000fe2000c101524 */
[C---:B------:R-:W-:Y:S02]  /*4560*/  ISETP.GT.AND P4, PT, R0.reuse, RZ, P1 ;  /* 0x000000ff0000720c */ /* 0x040fe40000f84270 */
[----:B------:R-:W-:Y:S01]  /*4570*/  ISETP.GT.AND P1, PT, R0, 0x8, P1 ;  /* 0x000000080000780c */ /* 0x000fe20000f24270 */
[----:B------:R-:W-:Y:S01]  /*4580*/  @P3 STG.E.U16 desc[UR36][R6.64+0x60], R50 ;  /* 0x0000603206003986 */ /* 0x000fe2000c101524 */
[----:B------:R-:W-:Y:S02]  /*4590*/  F2FP.BF16.F32.PACK_AB R52, RZ, R52 ;  /* 0x00000034ff34723e */ /* 0x000fe400000010ff */
[----:B------:R-:W-:Y:S01]  /*45a0*/  F2FP.BF16.F32.PACK_AB R53, RZ, R53 ;  /* 0x00000035ff35723e */ /* 0x000fe200000010ff */
[----:B------:R-:W-:Y:S01]  /*45b0*/  @P2 STG.E.U16 desc[UR36][R6.64+0x62], R51 ;  /* 0x0000623306002986 */ /* 0x000fe2000c101524 */
[----:B------:R-:W-:-:S02]  /*45c0*/  F2FP.BF16.F32.PACK_AB R54, RZ, R54 ;  /* 0x00000036ff36723e */ /* 0x000fc400000010ff */
[----:B------:R-:W-:-:S03]  /*45d0*/  F2FP.BF16.F32.PACK_AB R55, RZ, R55 ;  /* 0x00000037ff37723e */ /* 0x000fc600000010ff */
[----:B------:R-:W-:Y:S04]  /*45e0*/  @P4 STG.E.U16 desc[UR36][R4.64+0x70], R52 ;  /* 0x0000703404004986 */ /* 0x000fe8000c101524 */
[----:B------:R0:W-:Y:S02]  /*45f0*/  @P5 STG.E.U16 desc[UR36][R4.64+0x72], R53 ;  /* 0x0000723504005986 */ /* 0x0001e4000c101524 */
[----:B0-----:R-:W-:Y:S02]  /*4600*/  @P1 IMAD.MOV.U32 R4, RZ, RZ, R6 ;  /* 0x000000ffff041224 */ /* 0x001fe400078e0006 */
[----:B------:R-:W-:-:S05]  /*4610*/  @P1 IMAD.MOV.U32 R5, RZ, RZ, R7 ;  /* 0x000000ffff051224 */ /* 0x000fca00078e0007 */
[----:B------:R0:W-:Y:S04]  /*4620*/  @P1 STG.E.U16 desc[UR36][R4.64+0x70], R54 ;  /* 0x0000703604001986 */ /* 0x0001e8000c101524 */
[----:B------:R0:W-:Y:S02]  /*4630*/  @P0 STG.E.U16 desc[UR36][R6.64+0x72], R55 ;  /* 0x0000723706000986 */ /* 0x0001e4000c101524 */
.L_x_94:
[----:B------:R-:W-:Y:S05]  /*4640*/  BSYNC B0 ;  /* 0x0000000000007941 */ /* 0x000fea0003800000 */
.L_x_32:
[----:B0-----:R-:W2:Y:S01]  /*4650*/  LDL.64 R4, [R1] ;  /* 0x0000000001047983 */ /* 0x001ea20000100a00 */
[----:B------:R-:W-:Y:S01]  /*4660*/  ULDC.64 UR4, c[0x0][0x650] ;  /* 0x0001940000047ab9 */ /* 0x000fe20000000a00 */
[----:B------:R-:W-:Y:S02]  /*4670*/  IMAD.U32 R0, RZ, RZ, UR44 ;  /* 0x0000002cff007e24 */ /* 0x000fe4000f8e00ff */
[----:B------:R-:W-:Y:S02]  /*4680*/  IMAD.MOV.U32 R22, RZ, RZ, -0x1 ;  /* 0xffffffffff167424 */ /* 0x000fe400078e00ff */
[----:B------:R0:W-:Y:S01]  /*4690*/  SYNCS.ARRIVE.TRANS64.A1T0 RZ, [R0+UR48], RZ ;  /* 0x000000ff00ff79a7 */ /* 0x0001e20008100030 */
[----:B-----5:R-:W-:Y:S02]  /*46a0*/  IMAD.MOV.U32 R18, RZ, RZ, -0x1 ;  /* 0xffffffffff127424 */ /* 0x020fe400078e00ff */
[----:B------:R-:W-:Y:S01]  /*46b0*/  IMAD.MOV.U32 R19, RZ, RZ, -0x1 ;  /* 0xffffffffff137424 */ /* 0x000fe200078e00ff */
[----:B0-----:R-:W-:-:S02]  /*46c0*/  PRMT R0, RZ, 0x7610, R0 ;  /* 0x00007610ff007816 */ /* 0x001fc40000000000 */
[----:B--2---:R-:W-:-:S05]  /*46d0*/  LEA R16, P0, R4, R16, 0x1 ;  /* 0x0000001004107211 */ /* 0x004fca00078008ff */
[----:B------:R-:W-:Y:S01]  /*46e0*/  IMAD.X R17, R66, 0x1, R17, P0 ;  /* 0x0000000142117824 */ /* 0x000fe200000e0611 */
[----:B------:R-:W-:-:S04]  /*46f0*/  ISETP.GE.U32.AND P0, PT, R16, UR4, PT ;  /* 0x0000000410007c0c */ /* 0x000fc8000bf06070 */
[----:B------:R-:W-:-:S13]  /*4700*/  ISETP.GE.U32.AND.EX P0, PT, R17, UR5, PT, P0 ;  /* 0x0000000511007c0c */ /* 0x000fda000bf06100 */
[----:B------:R-:W-:Y:S05]  /*4710*/  @P0 BRA `(.L_x_95) ;  /* 0x00000004004c0947 */ /* 0x000fea0003800000 */
[----:B------:R-:W0:Y:S01]  /*4720*/  LDC.64 R10, c[0x0][0x628] ;  /* 0x00018a00ff0a7b82 */ /* 0x000e220000000a00 */
[----:B------:R-:W2:Y:S01]  /*4730*/  S2R R12, SR_CTAID.X ;  /* 0x00000000000c7919 */ /* 0x000ea20000002500 */
[----:B-1-34-:R-:W-:Y:S02]  /*4740*/  IMAD.MOV.U32 R8, RZ, RZ, R16 ;  /* 0x000000ffff087224 */ /* 0x01afe400078e0010 */
[----:B------:R-:W-:Y:S01]  /*4750*/  IMAD.MOV.U32 R9, RZ, RZ, R17 ;  /* 0x000000ffff097224 */ /* 0x000fe200078e0011 */
[----:B------:R-:W1:Y:S03]  /*4760*/  S2R R18, SR_CTAID.Y ;  /* 0x0000000000127919 */ /* 0x000e660000002600 */
[----:B------:R-:W3:Y:S08]  /*4770*/  LDC R0, c[0x0][0x630] ;  /* 0x00018c00ff007b82 */ /* 0x000ef00000000800 */
[----:B------:R-:W4:Y:S01]  /*4780*/  LDC.64 R14, c[0x0][0x620] ;  /* 0x00018800ff0e7b82 */ /* 0x000f220000000a00 */
[----:B0-----:R-:W-:-:S04]  /*4790*/  ISETP.NE.U32.AND P0, PT, R10, RZ, PT ;  /* 0x000000ff0a00720c */ /* 0x001fc80003f05070 */
[----:B------:R-:W-:-:S13]  /*47a0*/  ISETP.NE.AND.EX P0, PT, R11, RZ, PT, P0 ;  /* 0x000000ff0b00720c */ /* 0x000fda0003f05300 */
[----:B-1234-:R-:W-:Y:S05]  /*47b0*/  @!P0 BRA `(.L_x_96) ;  /* 0x0000000000288947 */ /* 0x01efea0003800000 */
[----:B------:R-:W0:Y:S02]  /*47c0*/  LDC R3, c[0x0][0x634] ;  /* 0x00018d00ff037b82 */ /* 0x000e240000000800 */
[----:B0-----:R-:W-:-:S05]  /*47d0*/  IADD3 R3, P0, R16, R3, RZ ;  /* 0x0000000310037210 */ /* 0x001fca0007f1e0ff */
        /* <DEDUP_REMOVED lines=8> */
.L_x_96:
[-CC-:B------:R-:W-:Y:S01]  /*4860*/  SHF.R.U64 R19, R8, R0.reuse, R9.reuse ;  /* 0x0000000008137219 */ /* 0x180fe20000001209 */
[----:B------:R-:W0:Y:S01]  /*4870*/  LDC.64 R24, c[0x0][0x640] ;  /* 0x00019000ff187b82 */ /* 0x000e220000000a00 */
[----:B------:R-:W-:Y:S01]  /*4880*/  SHF.R.U32.HI R0, RZ, R0, R9 ;  /* 0x00000000ff007219 */ /* 0x000fe20000011609 */
[----:B------:R-:W-:Y:S01]  /*4890*/  ULDC UR4, c[0x0][0x150] ;  /* 0x0000540000047ab9 */ /* 0x000fe20000000800 */
[----:B------:R-:W-:Y:S02]  /*48a0*/  IADD3 R3, P0, RZ, -R19, RZ ;  /* 0x80000013ff037210 */ /* 0x000fe40007f1e0ff */
[----:B------:R-:W-:-:S03]  /*48b0*/  I2FP.F32.U32 R7, R12 ;  /* 0x0000000c00077245 */ /* 0x000fc60000201000 */
[----:B------:R-:W1:Y:S01]  /*48c0*/  LDC R6, c[0x0][0x618] ;  /* 0x00018600ff067b82 */ /* 0x000e620000000800 */
[----:B------:R-:W-:Y:S02]  /*48d0*/  IMAD.X R5, RZ, RZ, ~R0, P0 ;  /* 0x000000ffff057224 */ /* 0x000fe400000e0e00 */
[----:B------:R-:W-:Y:S01]  /*48e0*/  FMUL R7, R7, UR4 ;  /* 0x0000000407077c20 */ /* 0x000fe20008400000 */
[----:B------:R-:W-:Y:S01]  /*48f0*/  ULDC UR4, c[0x0][0x154] ;  /* 0x0000550000047ab9 */ /* 0x000fe20000000800 */
[-C--:B------:R-:W-:Y:S02]  /*4900*/  IMAD R0, R5, R14.reuse, RZ ;  /* 0x0000000e05007224 */ /* 0x080fe400078e02ff */
[C---:B------:R-:W-:Y:S01]  /*4910*/  IMAD.WIDE.U32 R4, R3.reuse, R14, R16 ;  /* 0x0000000e03047225 */ /* 0x040fe200078e0010 */
[----:B------:R-:W2:Y:S01]  /*4920*/  LDC R8, c[0x0][0x608] ;  /* 0x00018200ff087b82 */ /* 0x000ea20000000800 */
[----:B------:R-:W3:Y:S02]  /*4930*/  F2I.U32.TRUNC.NTZ R7, R7 ;  /* 0x0000000700077305 */ /* 0x000ee4000020f000 */
[----:B------:R-:W-:Y:S01]  /*4940*/  IMAD R3, R3, R15, R0 ;  /* 0x0000000f03037224 */ /* 0x000fe200078e0200 */
[----:B------:R-:W-:-:S03]  /*4950*/  I2FP.F32.U32 R0, R18 ;  /* 0x0000001200007245 */ /* 0x000fc60000201000 */
[----:B------:R-:W-:Y:S01]  /*4960*/  IMAD.IADD R3, R5, 0x1, R3 ;  /* 0x0000000105037824 */ /* 0x000fe200078e0203 */
[----:B------:R-:W4:Y:S01]  /*4970*/  LDC R11, c[0x0][0x658] ;  /* 0x00019600ff0b7b82 */ /* 0x000f220000000800 */
[----:B0-----:R-:W-:-:S04]  /*4980*/  ISETP.NE.U32.AND P0, PT, R24, RZ, PT ;  /* 0x000000ff1800720c */ /* 0x001fc80003f05070 */
[----:B------:R-:W-:-:S03]  /*4990*/  ISETP.NE.AND.EX P0, PT, R25, RZ, PT, P0 ;  /* 0x000000ff1900720c */ /* 0x000fc60003f05300 */
[----:B------:R-:W0:Y:S01]  /*49a0*/  LDC R9, c[0x0][0x144] ;  /* 0x00005100ff097b82 */ /* 0x000e220000000800 */
[-C--:B-1----:R-:W-:Y:S01]  /*49b0*/  SHF.R.U64 R10, R4, R6.reuse, R3 ;  /* 0x00000006040a7219 */ /* 0x082fe20000001203 */
[----:B---3--:R-:W-:Y:S01]  /*49c0*/  IMAD.MOV R7, RZ, RZ, -R7 ;  /* 0x000000ffff077224 */ /* 0x008fe200078e0a07 */
[----:B------:R-:W-:Y:S01]  /*49d0*/  SHF.R.U32.HI R3, RZ, R6, R3 ;  /* 0x00000006ff037219 */ /* 0x000fe20000011603 */
[----:B------:R-:W-:-:S04]  /*49e0*/  FMUL R6, R0, UR4 ;  /* 0x0000000400067c20 */ /* 0x000fc80008400000 */
[----:B------:R-:W1:Y:S01]  /*49f0*/  LDC R21, c[0x0][0x148] ;  /* 0x00005200ff157b82 */ /* 0x000e620000000800 */
[----:B------:R3:W0:Y:S01]  /*4a00*/  F2I.U32.TRUNC.NTZ R14, R6 ;  /* 0x00000006000e7305 */ /* 0x000622000020f000 */
[-CC-:B--2---:R-:W-:Y:S02]  /*4a10*/  SHF.R.U64 R13, R10, R8.reuse, R3.reuse ;  /* 0x000000080a0d7219 */ /* 0x184fe40000001203 */
[----:B------:R-:W-:-:S04]  /*4a20*/  SHF.R.U32.HI R0, RZ, R8, R3 ;  /* 0x00000008ff007219 */ /* 0x000fc80000011603 */
[----:B------:R-:W2:Y:S01]  /*4a30*/  LDC R20, c[0x0][0x648] ;  /* 0x00019200ff147b82 */ /* 0x000ea20000000800 */
[-CC-:B----4-:R-:W-:Y:S02]  /*4a40*/  SHF.R.U64 R15, R13, R11.reuse, R0.reuse ;  /* 0x0000000b0d0f7219 */ /* 0x190fe40000001200 */
[----:B------:R-:W-:-:S03]  /*4a50*/  SHF.R.U32.HI R5, RZ, R11, R0 ;  /* 0x0000000bff057219 */ /* 0x000fc60000011600 */
[----:B------:R-:W-:Y:S02]  /*4a60*/  IMAD.MOV.U32 R4, RZ, RZ, R15 ;  /* 0x000000ffff047224 */ /* 0x000fe400078e000f */
[----:B------:R-:W4:Y:S01]  /*4a70*/  LDC R26, c[0x0][0x638] ;  /* 0x00018e00ff1a7b82 */ /* 0x000f220000000800 */
[----:B0-----:R-:W-:-:S07]  /*4a80*/  IMAD R22, R9, R7, R12 ;  /* 0x0000000709167224 */ /* 0x001fce00078e020c */
[----:B------:R-:W0:Y:S08]  /*4a90*/  LDC R27, c[0x0][0x610] ;  /* 0x00018400ff1b7b82 */ /* 0x000e300000000800 */
[----:B------:R-:W0:Y:S01]  /*4aa0*/  LDC R28, c[0x0][0x600] ;  /* 0x00018000ff1c7b82 */ /* 0x000e220000000800 */
[----:B-123--:R-:W-:Y:S05]  /*4ab0*/  @!P0 BRA `(.L_x_97) ;  /* 0x0000000000288947 */ /* 0x00efea0003800000 */
[----:B------:R-:W1:Y:S02]  /*4ac0*/  LDC R0, c[0x0][0x64c] ;  /* 0x00019300ff007b82 */ /* 0x000e640000000800 */
[----:B-1----:R-:W-:-:S05]  /*4ad0*/  IADD3 R3, P0, R15, R0, RZ ;  /* 0x000000000f037210 */ /* 0x002fca0007f1e0ff */
        /* <DEDUP_REMOVED lines=8> */
.L_x_97:
[----:B------:R-:W-:Y:S01]  /*4b60*/  ISETP.NE.AND P0, PT, R2, 0x1, PT ;  /* 0x000000010200780c */ /* 0x000fe20003f05270 */
[----:B------:R-:W-:Y:S01]  /*4b70*/  IMAD.MOV R14, RZ, RZ, -R14 ;  /* 0x000000ffff0e7224 */ /* 0x000fe200078e0a0e */
[----:B------:R-:W-:Y:S02]  /*4b80*/  SHF.R.U64 R0, R4, R20, R5 ;  /* 0x0000001404007219 */ /* 0x000fe40000001205 */
[----:B------:R-:W-:Y:S02]  /*4b90*/  LOP3.LUT R3, R13, R68, RZ, 0xc0, !PT ;  /* 0x000000440d037212 */ /* 0x000fe400078ec0ff */
[----:B------:R-:W-:Y:S01]  /*4ba0*/  LOP3.LUT R5, R10, R67, RZ, 0xc0, !PT ;  /* 0x000000430a057212 */ /* 0x000fe200078ec0ff */
[----:B------:R-:W-:Y:S02]  /*4bb0*/  IMAD.MOV R4, RZ, RZ, -R0 ;  /* 0x000000ffff047224 */ /* 0x000fe400078e0a00 */
[----:B------:R-:W-:Y:S02]  /*4bc0*/  IMAD R3, R64, R0, R3 ;  /* 0x0000000040037224 */ /* 0x000fe400078e0203 */
[----:B----4-:R-:W-:-:S02]  /*4bd0*/  IMAD R0, R4, R26, R15 ;  /* 0x0000001a04007224 */ /* 0x010fc400078e020f */
[----:B------:R-:W-:Y:S02]  /*4be0*/  @P0 IMAD R22, R21, R14, R18 ;  /* 0x0000000e15160224 */ /* 0x000fe400078e0212 */
[----:B------:R-:W-:Y:S02]  /*4bf0*/  IMAD.MOV.U32 R4, RZ, RZ, 0x1 ;  /* 0x00000001ff047424 */ /* 0x000fe400078e00ff */
[----:B0-----:R-:W-:Y:S02]  /*4c00*/  IMAD R22, R3, R27, R22 ;  /* 0x0000001b03167224 */ /* 0x001fe400078e0216 */
[----:B------:R-:W-:Y:S01]  /*4c10*/  IMAD R3, R0, R28, R5 ;  /* 0x0000001c00037224 */ /* 0x000fe200078e0205 */
[----:B------:R-:W-:-:S04]  /*4c20*/  PRMT R0, R4, 0x7610, R0 ;  /* 0x0000761004007816 */ /* 0x000fc80000000000 */
[----:B------:R-:W-:Y:S02]  /*4c30*/  SEL R18, R3, R22, !P0 ;  /* 0x0000001603127207 */ /* 0x000fe40004000000 */
[----:B------:R-:W-:-:S07]  /*4c40*/  SEL R22, R22, R3, !P0 ;  /* 0x0000000316167207 */ /* 0x000fce0004000000 */
.L_x_95:
[----:B------:R-:W-:Y:S01]  /*4c50*/  LOP3.LUT P0, RZ, R0, 0xff, RZ, 0xc0, !PT ;  /* 0x000000ff00ff7812 */ /* 0x000fe2000780c0ff */
[----:B------:R-:W-:Y:S01]  /*4c60*/  UIMAD.WIDE.U32 UR4, UR38, -0x33333333, URZ ;  /* 0xcccccccd260478a5 */ /* 0x000fe2000f8e003f */
[----:B------:R-:W-:-:S03]  /*4c70*/  LOP3.LUT R73, R73, 0x1, RZ, 0x3c, !PT ;  /* 0x0000000149497812 */ /* 0x000fc600078e3cff */
[----:B------:R-:W-:-:S04]  /*4c80*/  USHF.R.U32.HI UR4, URZ, 0x2, UR5 ;  /* 0x000000023f047899 */ /* 0x000fc80008011605 */
[----:B------:R-:W-:-:S04]  /*4c90*/  UIMAD UR38, UR4, -0x5, UR38 ;  /* 0xfffffffb042678a4 */ /* 0x000fc8000f8e0226 */
[----:B------:R-:W-:Y:S08]  /*4ca0*/  @P0 BRA `(.L_x_98) ;  /* 0xffffffc800440947 */ /* 0x000ff0000383ffff */
[----:B------:R-:W-:Y:S05]  /*4cb0*/  EXIT ;  /* 0x000000000000794d */ /* 0x000fea0003800000 */
.L_x_13:
[----:B------:R-:W-:-:S08]  /*4cc0*/  ISETP.NE.AND P0, PT, R14, RZ, PT ;  /* 0x000000ff0e00720c */ /* 0x000fd00003f05270 */
[----:B0-----:R-:W0:-:S00]  /*4cd0*/  USETMAXREG.DEALLOC.CTAPOOL 0x28 ;  /* 0x00000028000079c8 */ /* 0x001e0000080e0500 */
[----:B------:R-:W-:Y:S05]  /*4ce0*/  @P0 EXIT ;  /* 0x000000000000094d */ /* 0x000fea0003800000 */
[----:B0-----:R-:W-:Y:S01]  /*4cf0*/  LOP3.LUT P0, RZ, R3, 0xff, RZ, 0xc0, !PT ;  /* 0x000000ff03ff7812 */ /* 0x001fe2000780c0ff */
[----:B------:R-:W-:Y:S02]  /*4d00*/  IMAD.MOV.U32 R3, RZ, RZ, 0x1 ;  /* 0x00000001ff037424 */ /* 0x000fe400078e00ff */
[----:B------:R-:W-:-:S10]  /*4d10*/  IMAD.MOV.U32 R8, RZ, RZ, RZ ;  /* 0x000000ffff087224 */ /* 0x000fd400078e00ff */
[----:B------:R-:W-:Y:S05]  /*4d20*/  @!P0 BRA `(.L_x_99) ;  /* 0x0000000c00348947 */ /* 0x000fea0003800000 */
[----:B------:R-:W-:Y:S01]  /*4d30*/  LOP3.LUT P0, RZ, R4, 0x1f, RZ, 0xc0, !PT ;  /* 0x0000001f04ff7812 */ /* 0x000fe2000780c0ff */
[----:B------:R-:W-:Y:S01]  /*4d40*/  ULDC UR5, c[0x0][0x658] ;  /* 0x0001960000057ab9 */ /* 0x000fe20000000800 */
[----:B------:R-:W-:Y:S01]  /*4d50*/  UMOV UR6, 0xffffffff ;  /* 0xffffffff00067882 */ /* 0x000fe20000000000 */
[----:B------:R-:W-:Y:S01]  /*4d60*/  BSSY B0, `(.L_x_99) ;  /* 0x00000c9000007945 */ /* 0x000fe20003800000 */
[----:B------:R-:W-:Y:S01]  /*4d70*/  USHF.L.U32 UR6, UR6, UR5, URZ ;  /* 0x0000000506067299 */ /* 0x000fe2000800063f */
[C---:B------:R-:W-:Y:S01]  /*4d80*/  ISETP.NE.AND P2, PT, R5.reuse, RZ, PT ;  /* 0x000000ff0500720c */ /* 0x040fe20003f45270 */
[----:B------:R-:W-:Y:S01]  /*4d90*/  UMOV UR7, 0x1 ;  /* 0x0000000100077882 */ /* 0x000fe20000000000 */
[----:B------:R-:W-:Y:S01]  /*4da0*/  ISETP.NE.OR P0, PT, R5, RZ, !P0 ;  /* 0x000000ff0500720c */ /* 0x000fe20004705670 */
[----:B------:R-:W-:Y:S01]  /*4db0*/  IMAD.MOV.U32 R10, RZ, RZ, 0x1 ;  /* 0x00000001ff0a7424 */ /* 0x000fe200078e00ff */
[----:B------:R-:W-:Y:S01]  /*4dc0*/  LOP3.LUT R9, R23, 0x2, RZ, 0xfc, !PT ;  /* 0x0000000217097812 */ /* 0x000fe200078efcff */
[----:B------:R-:W-:Y:S01]  /*4dd0*/  IMAD.MOV.U32 R3, RZ, RZ, 0x1 ;  /* 0x00000001ff037424 */ /* 0x000fe200078e00ff */
[----:B------:R-:W-:Y:S01]  /*4de0*/  ULDC UR4, c[0x0][0x600] ;  /* 0x0001800000047ab9 */ /* 0x000fe20000000800 */
[----:B------:R-:W-:Y:S01]  /*4df0*/  IMAD.MOV.U32 R8, RZ, RZ, RZ ;  /* 0x000000ffff087224 */ /* 0x000fe200078e00ff */
[----:B------:R-:W-:-:S02]  /*4e00*/  USHF.L.U32 UR13, UR7, UR5, URZ ;  /* 0x00000005070d7299 */ /* 0x000fc4000800063f */
[----:B------:R-:W-:Y:S02]  /*4e10*/  UIADD3 UR21, UR40, 0x1, URZ ;  /* 0x0000000128157890 */ /* 0x000fe4000fffe03f */
[----:B------:R-:W-:Y:S02]  /*4e20*/  UIADD3 UR4, UR4, -0x1, URZ ;  /* 0xffffffff04047890 */ /* 0x000fe4000fffe03f */
[----:B------:R-:W-:Y:S01]  /*4e30*/  ULOP3.LUT UR5, URZ, UR6, URZ, 0x33, !UPT ;  /* 0x000000063f057292 */ /* 0x000fe2000f8e333f */
[----:B------:R-:W-:-:S11]  /*4e40*/  ULDC.64 UR22, c[0x0][0x198] ;  /* 0x0000660000167ab9 */ /* 0x000fd60000000a00 */
.L_x_111:
[----:B------:R-:W-:-:S03]  /*4e50*/  UMOV UR6, 0xffffffff ;  /* 0xffffffff00067882 */ /* 0x000fc60000000000 */
[----:B------:R-:W-:Y:S05]  /*4e60*/  BRA.DIV UR6, `(.L_x_100) ;  /* 0x0000001206247947 */ /* 0x000fea000b800000 */
[----:B------:R-:W-:-:S13]  /*4e70*/  ELECT P6, URZ, PT ;  /* 0x00000000003f782f */ /* 0x000fda00038c0000 */
.L_x_125:
[----:B------:R-:W0:Y:S01]  /*4e80*/  LDC R4, c[0x0][0x28c] ;  /* 0x0000a300ff047b82 */ /* 0x000e220000000800 */
[----:B------:R-:W-:Y:S01]  /*4e90*/  BSSY B1, `(.L_x_101) ;  /* 0x0000041000017945 */ /* 0x000fe20003800000 */
[----:B0-----:R-:W-:-:S13]  /*4ea0*/  ISETP.LT.OR P6, PT, R4, 0x1, !P6 ;  /* 0x000000010400780c */ /* 0x001fda00077c1670 */
[----:B------:R-:W-:Y:S05]  /*4eb0*/  @P6 BRA `(.L_x_102) ;  /* 0x0000000000f86947 */ /* 0x000fea0003800000 */
[----:B------:R-:W-:Y:S02]  /*4ec0*/  IMAD.SHL.U32 R22, R22, 0x40, RZ ;  /* 0x0000004016167824 */ /* 0x000fe400078e00ff */
[----:B------:R-:W-:Y:S02]  /*4ed0*/  IMAD.SHL.U32 R18, R18, 0x40, RZ ;  /* 0x0000004012127824 */ /* 0x000fe400078e00ff */
[----:B------:R-:W-:Y:S02]  /*4ee0*/  IMAD.MOV.U32 R13, RZ, RZ, RZ ;  /* 0x000000ffff0d7224 */ /* 0x000fe400078e00ff */
[----:B------:R-:W-:Y:S02]  /*4ef0*/  IMAD.U32 R14, RZ, RZ, UR21 ;  /* 0x00000015ff0e7e24 */ /* 0x000fe4000f8e00ff */
[----:B------:R-:W-:Y:S02]  /*4f00*/  IMAD.MOV.U32 R4, RZ, RZ, R3 ;  /* 0x000000ffff047224 */ /* 0x000fe400078e0003 */
[----:B------:R-:W-:-:S07]  /*4f10*/  IMAD.MOV.U32 R5, RZ, RZ, R8 ;  /* 0x000000ffff057224 */ /* 0x000fce00078e0008 */
.L_x_106:
[----:B------:R-:W0:Y:S01]  /*4f20*/  S2R R7, SR_CgaCtaId ;  /* 0x0000000000077919 */ /* 0x000e220000008800 */
[----:B------:R-:W-:-:S04]  /*4f30*/  MOV R6, 0x400 ;  /* 0x0000040000067802 */ /* 0x000fc80000000f00 */
[----:B0-----:R-:W-:Y:S02]  /*4f40*/  LEA R12, R7, R6, 0x18 ;  /* 0x00000006070c7211 */ /* 0x001fe400078ec0ff */
[----:B------:R-:W-:Y:S01]  /*4f50*/  SHF.L.U32 R6, R4, 0x1f, RZ ;  /* 0x0000001f04067819 */ /* 0x000fe200000006ff */
[----:B------:R-:W0:Y:S02]  /*4f60*/  @!P2 LDC R7, c[0x0][0x500] ;  /* 0x00014000ff07ab82 */ /* 0x000e240000000800 */
[----:B------:R-:W-:-:S04]  /*4f70*/  IMAD R11, R5, 0x8, R12 ;  /* 0x00000008050b7824 */ /* 0x000fc800078e020c */
[----:B------:R-:W1:Y:S02]  /*4f80*/  SYNCS.PHASECHK.TRANS64.TRYWAIT P1, [R11+URZ+0x28], R6 ;  /* 0x000028060b0075a7 */ /* 0x000e64000802017f */
[----:B-1----:R-:W-:Y:S05]  /*4f90*/  @!P1 BRA `(.L_x_103) ;  /* 0x0000000c00f89947 */ /* 0x002fea0003800000 */
.L_x_126:
[----:B-1----:R-:W-:Y:S01]  /*4fa0*/  PRMT R6, R9, 0x9910, RZ ;  /* 0x0000991009067816 */ /* 0x002fe200000000ff */
[----:B0-----:R0:W-:Y:S03]  /*4fb0*/  @!P2 SYNCS.ARRIVE.TRANS64 RZ, [R11+URZ], R7 ;  /* 0x000000070bffa9a7 */ /* 0x0011e6000800003f */
[----:B------:R-:W-:-:S13]  /*4fc0*/  ISETP.NE.AND P1, PT, R6, 0x2, PT ;  /* 0x000000020600780c */ /* 0x000fda0003f25270 */
[----:B0-----:R-:W-:Y:S05]  /*4fd0*/  @P1 BRA `(.L_x_104) ;  /* 0x0000000000041947 */ /* 0x001fea0003800000 */
[----:B------:R-:W-:Y:S01]  /*4fe0*/  BPT.TRAP 0x1 ;  /* 0x000000040000795c */ /* 0x000fe20000300000 */
.L_x_104:
[----:B------:R-:W-:Y:S05]  /*4ff0*/  @P0 BRA `(.L_x_105) ;  /* 0x0000000000040947 */ /* 0x000fea0003800000 */
[----:B------:R-:W-:Y:S01]  /*5000*/  BPT.TRAP 0x1 ;  /* 0x000000040000795c */ /* 0x000fe20000300000 */
.L_x_105:
[----:B------:R-:W-:Y:S01]  /*5010*/  IMAD R12, R5, 0x4000, R12 ;  /* 0x00004000050c7824 */ /* 0x000fe200078e020c */
[----:B------:R-:W-:Y:S01]  /*5020*/  R2UR UR34, R13 ;  /* 0x000000000d2272ca */ /* 0x000fe200000e0000 */
[----:B------:R-:W-:Y:S01]  /*5030*/  VIADD R14, R14, 0xffffffff ;  /* 0xffffffff0e0e7836 */ /* 0x000fe20000000000 */
[----:B------:R-:W-:Y:S01]  /*5040*/  R2UR UR33, R11 ;  /* 0x000000000b2172ca */ /* 0x000fe200000e0000 */
[----:B------:R-:W-:Y:S01]  /*5050*/  UIADD3 UR6, UP0, UR22, 0xf0, URZ ;  /* 0x000000f016067890 */ /* 0x000fe2000ff1e03f */
[----:B------:R-:W-:Y:S01]  /*5060*/  R2UR UR8, R12 ;  /* 0x000000000c0872ca */ /* 0x000fe200000e0000 */
[----:B------:R-:W-:Y:S01]  /*5070*/  UIADD3 UR30, UP1, UR22, 0x1f0, URZ ;  /* 0x000001f0161e7890 */ /* 0x000fe2000ff3e03f */
[----:B------:R-:W-:Y:S01]  /*5080*/  R2UR UR35, R22 ;  /* 0x00000000162372ca */ /* 0x000fe200000e0000 */
[----:B------:R-:W-:Y:S01]  /*5090*/  UIADD3.X UR7, URZ, UR23, URZ, UP0, !UPT ;  /* 0x000000173f077290 */ /* 0x000fe200087fe43f */
[----:B------:R-:W-:Y:S01]  /*50a0*/  R2UR UR36, R19 ;  /* 0x00000000132472ca */ /* 0x000fe200000e0000 */
[----:B------:R-:W-:Y:S01]  /*50b0*/  UIADD3.X UR31, URZ, UR23, URZ, UP1, !UPT ;  /* 0x000000173f1f7290 */ /* 0x000fe20008ffe43f */
[----:B------:R-:W-:Y:S01]  /*50c0*/  R2UR UR19, R18 ;  /* 0x00000000121372ca */ /* 0x000fe200000e0000 */
[----:B------:R-:W-:Y:S01]  /*50d0*/  VIADD R5, R5, 0x1 ;  /* 0x0000000105057836 */ /* 0x000fe20000000000 */
[----:B------:R-:W-:Y:S01]  /*50e0*/  ISETP.GT.AND P3, PT, R14, 0x1, PT ;  /* 0x000000010e00780c */ /* 0x000fe20003f64270 */
[----:B------:R-:W-:Y:S01]  /*50f0*/  UIADD3 UR26, UR34, 0x40, URZ ;  /* 0x00000040221a7890 */ /* 0x000fe2000fffe03f */
[----:B------:R-:W-:Y:S01]  /*5100*/  VIADD R13, R13, 0x80 ;  /* 0x000000800d0d7836 */ /* 0x000fe20000000000 */
[----:B------:R-:W-:Y:S01]  /*5110*/  UMOV UR14, 0x0 ;  /* 0x00000000000e7882 */ /* 0x000fe20000000000 */
[----:B------:R-:W-:Y:S01]  /*5120*/  UMOV UR15, 0x10000000 ;  /* 0x10000000000f7882 */ /* 0x000fe20000000000 */
[----:B------:R-:W-:Y:S01]  /*5130*/  UIADD3 UR32, UR8, 0x180, URZ ;  /* 0x0000018008207890 */ /* 0x000fe2000fffe03f */
[----:B------:R-:W-:Y:S01]  /*5140*/  ISETP.NE.AND P1, PT, R5, 0x5, PT ;  /* 0x000000050500780c */ /* 0x000fe20003f25270 */
[----:B------:R-:W-:-:S02]  /*5150*/  UIADD3 UR24, UR8, 0x2180, URZ ;  /* 0x0000218008187890 */ /* 0x000fc4000fffe03f */
[----:B------:R-:W-:Y:S01]  /*5160*/  UIADD3 UR16, UR8, 0x14180, URZ ;  /* 0x0001418008107890 */ /* 0x000fe2000fffe03f */
[----:B------:R-:W-:Y:S01]  /*5170*/  SEL R7, RZ, 0x1, P1 ;  /* 0x00000001ff077807 */ /* 0x000fe20000800000 */
[----:B------:R-:W-:Y:S01]  /*5180*/  UIADD3 UR8, UR8, 0x16180, URZ ;  /* 0x0001618008087890 */ /* 0x000fe2000fffe03f */
[----:B------:R-:W-:Y:S01]  /*5190*/  SEL R5, R5, RZ, P1 ;  /* 0x000000ff05057207 */ /* 0x000fe20000800000 */
[----:B------:R-:W-:Y:S01]  /*51a0*/  UMOV UR25, UR33 ;  /* 0x0000002100197c82 */ /* 0x000fe20008000000 */
[----:B------:R-:W-:Y:S01]  /*51b0*/  UMOV UR27, UR35 ;  /* 0x00000023001b7c82 */ /* 0x000fe20008000000 */
[----:B------:R-:W-:Y:S01]  /*51c0*/  UMOV UR28, UR36 ;  /* 0x00000024001c7c82 */ /* 0x000fe20008000000 */
[----:B------:R-:W-:Y:S01]  /*51d0*/  UMOV UR17, UR33 ;  /* 0x0000002100117c82 */ /* 0x000fe20008000000 */
[----:B------:R-:W-:Y:S01]  /*51e0*/  UMOV UR18, UR34 ;  /* 0x0000002200127c82 */ /* 0x000fe20008000000 */
[----:B------:R-:W-:Y:S01]  /*51f0*/  UMOV UR20, UR36 ;  /* 0x0000002400147c82 */ /* 0x000fe20008000000 */
[----:B------:R0:W-:Y:S01]  /*5200*/  UTMALDG.3D [UR32], [UR6], desc[UR14] ;  /* 0x00000e20060075b4 */ /* 0x0001e20008011000 */
[----:B------:R-:W-:Y:S01]  /*5210*/  UMOV UR9, UR33 ;  /* 0x0000002100097c82 */ /* 0x000fe20008000000 */
[----:B------:R-:W-:Y:S01]  /*5220*/  UMOV UR11, UR19 ;  /* 0x00000013000b7c82 */ /* 0x000fe20008000000 */
[----:B------:R-:W-:Y:S01]  /*5230*/  UMOV UR12, UR36 ;  /* 0x00000024000c7c82 */ /* 0x000fe20008000000 */
[----:B------:R-:W-:Y:S01]  /*5240*/  UMOV UR10, UR26 ;  /* 0x0000001a000a7c82 */ /* 0x000fe20008000000 */
[----:B------:R-:W-:Y:S01]  /*5250*/  LOP3.LUT R4, R4, R7, RZ, 0x3c, !PT ;  /* 0x0000000704047212 */ /* 0x000fe200078e3cff */
[----:B------:R0:W-:Y:S01]  /*5260*/  UTMALDG.3D [UR24], [UR6], desc[UR14] ;  /* 0x00000e18060075b4 */ /* 0x0001e20008011000 */
[----:B------:R0:W-:Y:S01]  /*5270*/  UTMALDG.3D [UR16], [UR30], desc[UR14] ;  /* 0x00000e101e0075b4 */ /* 0x0001e20008011000 */
[----:B------:R0:W-:Y:S02]  /*5280*/  UTMALDG.3D [UR8], [UR30], desc[UR14] ;  /* 0x00000e081e0075b4 */ /* 0x0001e40008011000 */
[----:B0-----:R-:W-:Y:S05]  /*5290*/  @P3 BRA `(.L_x_106) ;  /* 0xfffffffc00203947 */ /* 0x001fea000383ffff */
.L_x_102:
[----:B------:R-:W-:Y:S05]  /*52a0*/  BSYNC B1 ;  /* 0x0000000000017941 */ /* 0x000fea0003800000 */
.L_x_101:
[----:B------:R-:W2:Y:S01]  /*52b0*/  LDL.64 R20, [R1] ;  /* 0x0000000001147983 */ /* 0x000ea20000100a00 */
[----:B------:R-:W-:Y:S01]  /*52c0*/  LOP3.LUT P4, RZ, R10, 0xff, RZ, 0xc0, !PT ;  /* 0x000000ff0aff7812 */ /* 0x000fe2000788c0ff */
[----:B------:R-:W-:Y:S01]  /*52d0*/  VIADD R7, R8, UR40 ;  /* 0x0000002808077c36 */ /* 0x000fe20008000000 */
[----:B------:R-:W-:Y:S01]  /*52e0*/  ULDC.64 UR6, c[0x0][0x650] ;  /* 0x0001940000067ab9 */ /* 0x000fe20000000a00 */
[----:B------:R-:W-:Y:S01]  /*52f0*/  IMAD.U32 R8, RZ, RZ, UR40 ;  /* 0x00000028ff087e24 */ /* 0x000fe2000f8e00ff */
[----:B------:R-:W-:Y:S01]  /*5300*/  UISETP.GE.U32.AND UP0, UPT, UR40, 0x5, UPT ;  /* 0x000000052800788c */ /* 0x000fe2000bf06070 */
[----:B------:R-:W-:Y:S01]  /*5310*/  BSSY B1, `(.L_x_107) ;  /* 0x000006b000017945 */ /* 0x000fe20003800000 */
[----:B------:R-:W-:Y:S01]  /*5320*/  ISETP.GT.U32.AND P1, PT, R7, 0x4, PT ;  /* 0x000000040700780c */ /* 0x000fe20003f24070 */
[----:B------:R-:W-:Y:S01]  /*5330*/  IMAD.MOV.U32 R22, RZ, RZ, -0x1 ;  /* 0xffffffffff167424 */ /* 0x000fe200078e00ff */
[----:B------:R-:W-:Y:S01]  /*5340*/  PRMT R10, RZ, 0x7610, R10 ;  /* 0x00007610ff0a7816 */ /* 0x000fe2000000000a */
[----:B------:R-:W-:Y:S01]  /*5350*/  IMAD.MOV.U32 R18, RZ, RZ, -0x1 ;  /* 0xffffffffff127424 */ /* 0x000fe200078e00ff */
[----:B------:R-:W-:Y:S01]  /*5360*/  ISETP.LT.U32.AND P1, PT, R8, 0x5, P1 ;  /* 0x000000050800780c */ /* 0x000fe20000f21070 */
[----:B------:R-:W-:Y:S01]  /*5370*/  IMAD.MOV.U32 R19, RZ, RZ, -0x1 ;  /* 0xffffffffff137424 */ /* 0x000fe200078e00ff */
[----:B------:R-:W-:Y:S01]  /*5380*/  PLOP3.LUT P3, PT, PT, PT, UP0, 0x80, 0x0 ;  /* 0x000000000000781c */ /* 0x000fe20003f6f008 */
[----:B------:R-:W0:Y:S01]  /*5390*/  @P4 S2R R5, SR_CgaCtaId ;  /* 0x0000000000054919 */ /* 0x000e220000008800 */
[----:B------:R-:W-:-:S04]  /*53a0*/  @P4 MOV R4, 0x400 ;  /* 0x0000040000044802 */ /* 0x000fc80000000f00 */
[----:B0-----:R-:W-:Y:S01]  /*53b0*/  @P4 LEA R6, R5, R4, 0x18 ;  /* 0x0000000405064211 */ /* 0x001fe200078ec0ff */
[----:B------:R-:W-:Y:S01]  /*53c0*/  IMAD.WIDE.U32 R4, R7, -0x33333333, RZ ;  /* 0xcccccccd07047825 */ /* 0x000fe200078e00ff */
[----:B------:R-:W-:Y:S02]  /*53d0*/  SEL R4, RZ, 0x1, !P1 ;  /* 0x00000001ff047807 */ /* 0x000fe40004800000 */
[----:B------:R0:W-:Y:S02]  /*53e0*/  @P4 SYNCS.ARRIVE.TRANS64.A1T0 RZ, [R6+URZ+0x88], RZ ;  /* 0x000088ff06ff49a7 */ /* 0x0001e4000810003f */
[----:B------:R-:W-:Y:S02]  /*53f0*/  LOP3.LUT R3, R3, R4, RZ, 0x3c, !PT ;  /* 0x0000000403037212 */ /* 0x000fe400078e3cff */
[----:B------:R-:W-:Y:S02]  /*5400*/  PRMT R4, RZ, 0x7610, R4 ;  /* 0x00007610ff047816 */ /* 0x000fe40000000004 */
[----:B0-----:R-:W-:-:S04]  /*5410*/  SHF.R.U32.HI R6, RZ, 0x2, R5 ;  /* 0x00000002ff067819 */ /* 0x001fc80000011605 */
[----:B------:R-:W-:Y:S01]  /*5420*/  @P3 LOP3.LUT R3, R3, 0x1, R6, 0x78, !PT ;  /* 0x0000000103033812 */ /* 0x000fe200078e7806 */
[----:B------:R-:W-:Y:S01]  /*5430*/  IMAD R8, R6, -0x5, R7 ;  /* 0xfffffffb06087824 */ /* 0x000fe200078e0207 */
[----:B--2---:R-:W-:-:S04]  /*5440*/  IADD3 R16, P4, R16, R20, RZ ;  /* 0x0000001410107210 */ /* 0x004fc80007f9e0ff */
[----:B------:R-:W-:Y:S01]  /*5450*/  ISETP.GE.U32.AND P1, PT, R16, UR6, PT ;  /* 0x0000000610007c0c */ /* 0x000fe2000bf26070 */
[----:B------:R-:W-:-:S05]  /*5460*/  IMAD.X R17, R17, 0x1, R0, P4 ;  /* 0x0000000111117824 */ /* 0x000fca00020e0600 */
[----:B------:R-:W-:-:S13]  /*5470*/  ISETP.GE.U32.AND.EX P1, PT, R17, UR7, PT, P1 ;  /* 0x0000000711007c0c */ /* 0x000fda000bf26110 */
[----:B------:R-:W-:Y:S05]  /*5480*/  @P1 BRA `(.L_x_108) ;  /* 0x00000004004c1947 */ /* 0x000fea0003800000 */
[----:B------:R-:W0:Y:S01]  /*5490*/  S2R R12, SR_CTAID.X ;  /* 0x00000000000c7919 */ /* 0x000e220000002500 */
[----:B------:R-:W-:Y:S01]  /*54a0*/  ULDC.64 UR6, c[0x0][0x628] ;  /* 0x00018a0000067ab9 */ /* 0x000fe20000000a00 */
[----:B------:R-:W1:Y:S01]  /*54b0*/  LDC R13, c[0x0][0x144] ;  /* 0x00005100ff0d7b82 */ /* 0x000e620000000800 */
[----:B------:R-:W-:Y:S01]  /*54c0*/  ISETP.NE.U32.AND P1, PT, RZ, UR6, PT ;  /* 0x00000006ff007c0c */ /* 0x000fe2000bf25070 */
[----:B------:R-:W2:Y:S01]  /*54d0*/  S2R R11, SR_CTAID.Y ;  /* 0x00000000000b7919 */ /* 0x000ea20000002600 */
[----:B------:R-:W-:Y:S01]  /*54e0*/  ULDC UR8, c[0x0][0x150] ;  /* 0x0000540000087ab9 */ /* 0x000fe20000000800 */
[----:B------:R-:W-:Y:S01]  /*54f0*/  ULDC UR9, c[0x0][0x630] ;  /* 0x00018c0000097ab9 */ /* 0x000fe20000000800 */
[----:B------:R-:W-:Y:S01]  /*5500*/  ISETP.NE.AND.EX P1, PT, RZ, UR7, PT, P1 ;  /* 0x00000007ff007c0c */ /* 0x000fe2000bf25310 */
[----:B------:R-:W-:Y:S01]  /*5510*/  IMAD.MOV.U32 R4, RZ, RZ, R16 ;  /* 0x000000ffff047224 */ /* 0x000fe200078e0010 */
[----:B0-----:R-:W-:-:S05]  /*5520*/  I2FP.F32.U32 R5, R12 ;  /* 0x0000000c00057245 */ /* 0x001fca0000201000 */
[----:B------:R-:W-:Y:S01]  /*5530*/  FMUL R14, R5, UR8 ;  /* 0x00000008050e7c20 */ /* 0x000fe20008400000 */
[----:B------:R-:W-:-:S05]  /*5540*/  IMAD.MOV.U32 R5, RZ, RZ, R17 ;  /* 0x000000ffff057224 */ /* 0x000fca00078e0011 */
[----:B--2---:R-:W-:Y:S05]  /*5550*/  @!P1 BRA `(.L_x_109) ;  /* 0x0000000000289947 */ /* 0x004fea0003800000 */
[----:B------:R-:W-:Y:S02]  /*5560*/  ULDC UR8, c[0x0][0x634] ;  /* 0x00018d0000087ab9 */ /* 0x000fe40000000800 */
[----:B------:R-:W-:-:S05]  /*5570*/  IADD3 R5, P1, R16, UR8, RZ ;  /* 0x0000000810057c10 */ /* 0x000fca000ff3e0ff */
[----:B------:R-:W-:-:S04]  /*5580*/  IMAD.X R15, RZ, RZ, R17, P1 ;  /* 0x000000ffff0f7224 */ /* 0x000fc800008e0611 */
[----:B------:R-:W-:-:S04]  /*5590*/  IMAD.WIDE.U32 R6, R15, UR6, RZ ;  /* 0x000000060f067c25 */ /* 0x000fc8000f8e00ff */
[----:B------:R-:W-:-:S04]  /*55a0*/  IMAD.WIDE.U32 R6, P1, R5, UR7, R6 ;  /* 0x0000000705067c25 */ /* 0x000fc8000f820006 */
[----:B------:R-:W-:-:S04]  /*55b0*/  IMAD.WIDE.U32 R4, R5, UR6, RZ ;  /* 0x0000000605047c25 */ /* 0x000fc8000f8e00ff */
[----:B------:R-:W-:Y:S01]  /*55c0*/  IMAD.MOV.U32 R4, RZ, RZ, R7 ;  /* 0x000000ffff047224 */ /* 0x000fe200078e0007 */
[----:B------:R-:W-:Y:S01]  /*55d0*/  IADD3 RZ, P3, R5, R6, RZ ;  /* 0x0000000605ff7210 */ /* 0x000fe20007f7e0ff */
[----:B------:R-:W-:-:S04]  /*55e0*/  IMAD.X R5, RZ, RZ, RZ, P1 ;  /* 0x000000ffff057224 */ /* 0x000fc800008e06ff */
[----:B------:R-:W-:-:S08]  /*55f0*/  IMAD.WIDE.U32.X R4, R15, UR7, R4, P3 ;  /* 0x000000070f047c25 */ /* 0x000fd000098e0404 */
.L_x_109:
[--C-:B------:R-:W-:Y:S01]  /*5600*/  SHF.R.U64 R19, R4, UR9, R5.reuse ;  /* 0x0000000904137c19 */ /* 0x100fe20008001205 */
[----:B------:R-:W0:Y:S01]  /*5610*/  F2I.U32.TRUNC.NTZ R14, R14 ;  /* 0x0000000e000e7305 */ /* 0x000e22000020f000 */
[----:B------:R-:W-:Y:S01]  /*5620*/  SHF.R.U32.HI R4, RZ, UR9, R5 ;  /* 0x00000009ff047c19 */ /* 0x000fe20008011605 */
[----:B------:R-:W-:Y:S01]  /*5630*/  ULDC.64 UR6, c[0x0][0x620] ;  /* 0x0001880000067ab9 */ /* 0x000fe20000000a00 */
[----:B------:R-:W-:Y:S01]  /*5640*/  IADD3 R7, P1, RZ, -R19, RZ ;  /* 0x80000013ff077210 */ /* 0x000fe20007f3e0ff */
[----:B------:R-:W-:Y:S01]  /*5650*/  ULDC.64 UR8, c[0x0][0x640] ;  /* 0x0001900000087ab9 */ /* 0x000fe20000000a00 */
[----:B------:R-:W2:Y:S03]  /*5660*/  LDC R18, c[0x0][0x148] ;  /* 0x00005200ff127b82 */ /* 0x000ea60000000800 */
[----:B------:R-:W-:Y:S01]  /*5670*/  IMAD.X R4, RZ, RZ, ~R4, P1 ;  /* 0x000000ffff047224 */ /* 0x000fe200008e0e04 */
[----:B------:R-:W-:-:S03]  /*5680*/  ISETP.NE.U32.AND P1, PT, RZ, UR8, PT ;  /* 0x00000008ff007c0c */ /* 0x000fc6000bf25070 */
[----:B------:R-:W-:Y:S01]  /*5690*/  IMAD R6, R4, UR6, RZ ;  /* 0x0000000604067c24 */ /* 0x000fe2000f8e02ff */
[----:B------:R-:W-:Y:S01]  /*56a0*/  ISETP.NE.AND.EX P1, PT, RZ, UR9, PT, P1 ;  /* 0x00000009ff007c0c */ /* 0x000fe2000bf25310 */
[----:B------:R-:W-:Y:S01]  /*56b0*/  IMAD.WIDE.U32 R4, R7, UR6, R16 ;  /* 0x0000000607047c25 */ /* 0x000fe2000f8e0010 */
[----:B------:R-:W-:-:S03]  /*56c0*/  ULDC UR6, c[0x0][0x618] ;  /* 0x0001860000067ab9 */ /* 0x000fc60000000800 */
[----:B------:R-:W-:Y:S01]  /*56d0*/  IMAD R7, R7, UR7, R6 ;  /* 0x0000000707077c24 */ /* 0x000fe2000f8e0206 */
[----:B------:R-:W-:Y:S01]  /*56e0*/  ULDC UR7, c[0x0][0x154] ;  /* 0x0000550000077ab9 */ /* 0x000fe20000000800 */
[----:B0-----:R-:W-:Y:S02]  /*56f0*/  IMAD.MOV R6, RZ, RZ, -R14 ;  /* 0x000000ffff067224 */ /* 0x001fe400078e0a0e */
[----:B------:R-:W-:Y:S02]  /*5700*/  IMAD.IADD R5, R5, 0x1, R7 ;  /* 0x0000000105057824 */ /* 0x000fe400078e0207 */
[----:B-1----:R-:W-:Y:S01]  /*5710*/  IMAD R12, R13, R6, R12 ;  /* 0x000000060d0c7224 */ /* 0x002fe200078e020c */
[----:B------:R-:W-:Y:S02]  /*5720*/  I2FP.F32.U32 R6, R11 ;  /* 0x0000000b00067245 */ /* 0x000fe40000201000 */
[--C-:B------:R-:W-:Y:S02]  /*5730*/  SHF.R.U64 R13, R4, UR6, R5.reuse ;  /* 0x00000006040d7c19 */ /* 0x100fe40008001205 */
[----:B------:R-:W-:Y:S01]  /*5740*/  SHF.R.U32.HI R4, RZ, UR6, R5 ;  /* 0x00000006ff047c19 */ /* 0x000fe20008011605 */
[----:B------:R-:W-:Y:S01]  /*5750*/  FMUL R6, R6, UR7 ;  /* 0x0000000706067c20 */ /* 0x000fe20008400000 */
[----:B------:R-:W-:-:S02]  /*5760*/  ULDC UR6, c[0x0][0x608] ;  /* 0x0001820000067ab9 */ /* 0x000fc40000000800 */
[--C-:B------:R-:W-:Y:S01]  /*5770*/  SHF.R.U64 R15, R13, UR6, R4.reuse ;  /* 0x000000060d0f7c19 */ /* 0x100fe20008001204 */
[----:B------:R0:W1:Y:S01]  /*5780*/  F2I.U32.TRUNC.NTZ R20, R6 ;  /* 0x0000000600147305 */ /* 0x000062000020f000 */
[----:B------:R-:W-:Y:S01]  /*5790*/  SHF.R.U32.HI R4, RZ, UR6, R4 ;  /* 0x00000006ff047c19 */ /* 0x000fe20008011604 */
[----:B------:R-:W-:-:S03]  /*57a0*/  ULDC UR6, c[0x0][0x658] ;  /* 0x0001960000067ab9 */ /* 0x000fc60000000800 */
[--C-:B------:R-:W-:Y:S02]  /*57b0*/  SHF.R.U64 R14, R15, UR6, R4.reuse ;  /* 0x000000060f0e7c19 */ /* 0x100fe40008001204 */
[----:B------:R-:W-:-:S03]  /*57c0*/  SHF.R.U32.HI R21, RZ, UR6, R4 ;  /* 0x00000006ff157c19 */ /* 0x000fc60008011604 */
[----:B------:R-:W-:Y:S02]  /*57d0*/  IMAD.MOV.U32 R4, RZ, RZ, R14 ;  /* 0x000000ffff047224 */ /* 0x000fe400078e000e */
[----:B------:R-:W-:Y:S01]  /*57e0*/  IMAD.MOV.U32 R5, RZ, RZ, R21 ;  /* 0x000000ffff057224 */ /* 0x000fe200078e0015 */
[----:B0-----:R-:W-:Y:S06]  /*57f0*/  @!P1 BRA `(.L_x_110) ;  /* 0x0000000000289947 */ /* 0x001fec0003800000 */
        /* <DEDUP_REMOVED lines=10> */
.L_x_110:
[----:B------:R-:W-:Y:S01]  /*58a0*/  ISETP.NE.AND P1, PT, R2, 0x1, PT ;  /* 0x000000010200780c */ /* 0x000fe20003f25270 */
[----:B------:R-:W-:Y:S01]  /*58b0*/  ULDC UR6, c[0x0][0x648] ;  /* 0x0001920000067ab9 */ /* 0x000fe20000000800 */
[----:B------:R-:W-:Y:S01]  /*58c0*/  LOP3.LUT R15, R15, UR5, RZ, 0xc0, !PT ;  /* 0x000000050f0f7c12 */ /* 0x000fe2000f8ec0ff */
[----:B-1----:R-:W-:Y:S01]  /*58d0*/  IMAD.MOV R20, RZ, RZ, -R20 ;  /* 0x000000ffff147224 */ /* 0x002fe200078e0a14 */
[----:B------:R-:W-:Y:S01]  /*58e0*/  SHF.R.U64 R4, R4, UR6, R5 ;  /* 0x0000000604047c19 */ /* 0x000fe20008001205 */
[----:B------:R-:W-:Y:S01]  /*58f0*/  ULDC UR6, c[0x0][0x638] ;  /* 0x00018e0000067ab9 */ /* 0x000fe20000000800 */
[----:B------:R-:W-:Y:S01]  /*5900*/  LOP3.LUT R13, R13, UR4, RZ, 0xc0, !PT ;  /* 0x000000040d0d7c12 */ /* 0x000fe2000f8ec0ff */
[----:B------:R-:W-:Y:S02]  /*5910*/  ULDC UR7, c[0x0][0x610] ;  /* 0x0001840000077ab9 */ /* 0x000fe40000000800 */
[----:B------:R-:W-:Y:S02]  /*5920*/  IMAD.MOV R5, RZ, RZ, -R4 ;  /* 0x000000ffff057224 */ /* 0x000fe400078e0a04 */
[----:B------:R-:W-:-:S02]  /*5930*/  IMAD R15, R4, UR13, R15 ;  /* 0x0000000d040f7c24 */ /* 0x000fc4000f8e020f */
[----:B--2---:R-:W-:Y:S02]  /*5940*/  @P1 IMAD R12, R18, R20, R11 ;  /* 0x00000014120c1224 */ /* 0x004fe400078e020b */
[----:B------:R-:W-:Y:S01]  /*5950*/  IMAD R14, R5, UR6, R14 ;  /* 0x00000006050e7c24 */ /* 0x000fe2000f8e020e */
[----:B------:R-:W-:Y:S01]  /*5960*/  ULDC UR6, c[0x0][0x600] ;  /* 0x0001800000067ab9 */ /* 0x000fe20000000800 */
[----:B------:R-:W-:Y:S02]  /*5970*/  IMAD R12, R15, UR7, R12 ;  /* 0x000000070f0c7c24 */ /* 0x000fe4000f8e020c */
[----:B------:R-:W-:Y:S02]  /*5980*/  IMAD R5, R14, UR6, R13 ;  /* 0x000000060e057c24 */ /* 0x000fe4000f8e020d */
[----:B------:R-:W-:-:S03]  /*5990*/  IMAD.MOV.U32 R4, RZ, RZ, 0x1 ;  /* 0x00000001ff047424 */ /* 0x000fc600078e00ff */
[----:B------:R-:W-:Y:S02]  /*59a0*/  SEL R18, R5, R12, !P1 ;  /* 0x0000000c05127207 */ /* 0x000fe40004800000 */
[----:B------:R-:W-:-:S07]  /*59b0*/  SEL R22, R12, R5, !P1 ;  /* 0x000000050c167207 */ /* 0x000fce0004800000 */
.L_x_108:
[----:B------:R-:W-:Y:S05]  /*59c0*/  BSYNC B1 ;  /* 0x0000000000017941 */ /* 0x000fea0003800000 */
.L_x_107:
[----:B------:R-:W-:-:S13]  /*59d0*/  LOP3.LUT P1, RZ, R4, 0xff, RZ, 0xc0, !PT ;  /* 0x000000ff04ff7812 */ /* 0x000fda000782c0ff */
[----:B------:R-:W-:Y:S05]  /*59e0*/  @P1 BRA `(.L_x_111) ;  /* 0xfffffff400181947 */ /* 0x000fea000383ffff */
[----:B------:R-:W-:Y:S05]  /*59f0*/  BSYNC B0 ;  /* 0x0000000000007941 */ /* 0x000fea0003800000 */
.L_x_99:
[----:B------:R-:W-:-:S03]  /*5a00*/  UMOV UR6, 0xffffffff ;  /* 0xffffffff00067882 */ /* 0x000fc60000000000 */
[----:B------:R-:W-:Y:S05]  /*5a10*/  BRA.DIV UR6, `(.L_x_112) ;  /* 0x00000006066c7947 */ /* 0x000fea000b800000 */
[----:B------:R-:W-:-:S13]  /*5a20*/  ELECT P6, URZ, PT ;  /* 0x00000000003f782f */ /* 0x000fda00038c0000 */
.L_x_129:
[----:B------:R-:W-:Y:S04]  /*5a30*/  BSSY B0, `(.L_x_113) ;  /* 0x0000034000007945 */ /* 0x000fe80003800000 */
[----:B------:R-:W-:Y:S05]  /*5a40*/  @!P6 BRA `(.L_x_114) ;  /* 0x0000000000c8e947 */ /* 0x000fea0003800000 */
[----:B------:R-:W-:-:S04]  /*5a50*/  LOP3.LUT R23, R23, 0x2, RZ, 0xfc, !PT ;  /* 0x0000000217177812 */ /* 0x000fc800078efcff */
[----:B------:R-:W-:-:S13]  /*5a60*/  ISETP.NE.AND P0, PT, R23, 0x3, PT ;  /* 0x000000031700780c */ /* 0x000fda0003f05270 */
[----:B------:R-:W-:Y:S05]  /*5a70*/  @!P0 BRA `(.L_x_115) ;  /* 0x0000000000048947 */ /* 0x000fea0003800000 */
[----:B------:R-:W-:Y:S01]  /*5a80*/  BPT.TRAP 0x1 ;  /* 0x000000040000795c */ /* 0x000fe20000300000 */
.L_x_115:
[----:B------:R-:W0:Y:S01]  /*5a90*/  S2R R5, SR_CgaCtaId ;  /* 0x0000000000057919 */ /* 0x000e220000008800 */
[----:B------:R-:W-:Y:S02]  /*5aa0*/  MOV R0, 0x400 ;  /* 0x0000040000007802 */ /* 0x000fe40000000f00 */
[----:B------:R-:W-:Y:S02]  /*5ab0*/  SHF.L.U32 R2, R3, 0x1f, RZ ;  /* 0x0000001f03027819 */ /* 0x000fe400000006ff */
[----:B0-----:R-:W-:-:S05]  /*5ac0*/  LEA R5, R5, R0, 0x18 ;  /* 0x0000000005057211 */ /* 0x001fca00078ec0ff */
[----:B------:R-:W-:-:S04]  /*5ad0*/  VIADD R5, R5, 0x28 ;  /* 0x0000002805057836 */ /* 0x000fc80000000000 */
[C---:B------:R-:W-:Y:S02]  /*5ae0*/  IMAD R7, R8.reuse, 0x8, R5 ;  /* 0x0000000808077824 */ /* 0x040fe400078e0205 */
[----:B------:R-:W-:Y:S02]  /*5af0*/  VIADD R8, R8, 0x1 ;  /* 0x0000000108087836 */ /* 0x000fe40000000000 */
[----:B------:R-:W0:Y:S03]  /*5b00*/  SYNCS.PHASECHK.TRANS64.TRYWAIT P0, [R7+URZ], R2 ;  /* 0x00000002070075a7 */ /* 0x000e26000800017f */
[----:B------:R-:W-:-:S04]  /*5b10*/  ISETP.NE.AND P1, PT, R8, 0x5, PT ;  /* 0x000000050800780c */ /* 0x000fc80003f25270 */
[----:B------:R-:W-:Y:S02]  /*5b20*/  SEL R0, RZ, 0x1, P1 ;  /* 0x00000001ff007807 */ /* 0x000fe40000800000 */
[----:B------:R-:W-:Y:S02]  /*5b30*/  SEL R8, R8, RZ, P1 ;  /* 0x000000ff08087207 */ /* 0x000fe40000800000 */
[----:B------:R-:W-:-:S03]  /*5b40*/  LOP3.LUT R9, R3, R0, RZ, 0x3c, !PT ;  /* 0x0000000003097212 */ /* 0x000fc600078e3cff */
[----:B------:R-:W-:Y:S01]  /*5b50*/  IMAD R6, R8, 0x8, R5 ;  /* 0x0000000808067824 */ /* 0x000fe200078e0205 */
[----:B------:R-:W-:Y:S01]  /*5b60*/  SHF.L.U32 R3, R9, 0x1f, RZ ;  /* 0x0000001f09037819 */ /* 0x000fe200000006ff */
[----:B0-----:R-:W-:Y:S06]  /*5b70*/  @!P0 BRA `(.L_x_116) ;  /* 0x0000000400348947 */ /* 0x001fec0003800000 */
.L_x_130:
[----:B------:R-:W1:Y:S01]  /*5b80*/  SYNCS.PHASECHK.TRANS64.TRYWAIT P0, [R6+URZ], R3 ;  /* 0x00000003060075a7 */ /* 0x000e62000800017f */
[----:B------:R-:W-:-:S05]  /*5b90*/  VIADD R0, R8, 0x1 ;  /* 0x0000000108007836 */ /* 0x000fca0000000000 */
[----:B------:R-:W-:-:S04]  /*5ba0*/  ISETP.NE.AND P1, PT, R0, 0x5, PT ;  /* 0x000000050000780c */ /* 0x000fc80003f25270 */
[----:B0-----:R-:W-:Y:S02]  /*5bb0*/  SEL R2, RZ, 0x1, P1 ;  /* 0x00000001ff027807 */ /* 0x001fe40000800000 */
[----:B------:R-:W-:Y:S02]  /*5bc0*/  SEL R0, R0, RZ, P1 ;  /* 0x000000ff00007207 */ /* 0x000fe40000800000 */
[----:B------:R-:W-:-:S03]  /*5bd0*/  LOP3.LUT R9, R9, R2, RZ, 0x3c, !PT ;  /* 0x0000000209097212 */ /* 0x000fc600078e3cff */
[----:B------:R-:W-:Y:S01]  /*5be0*/  IMAD R7, R0, 0x8, R5 ;  /* 0x0000000800077824 */ /* 0x000fe200078e0205 */
[----:B------:R-:W-:Y:S01]  /*5bf0*/  SHF.L.U32 R4, R9, 0x1f, RZ ;  /* 0x0000001f09047819 */ /* 0x000fe200000006ff */
[----:B-1----:R-:W-:Y:S06]  /*5c00*/  @!P0 BRA `(.L_x_117) ;  /* 0x0000000400248947 */ /* 0x002fec0003800000 */
.L_x_131:
[----:B------:R-:W1:Y:S01]  /*5c10*/  SYNCS.PHASECHK.TRANS64.TRYWAIT P0, [R7+URZ], R4 ;  /* 0x00000004070075a7 */ /* 0x000e62000800017f */
[----:B------:R-:W-:-:S05]  /*5c20*/  VIADD R0, R0, 0x1 ;  /* 0x0000000100007836 */ /* 0x000fca0000000000 */
[----:B------:R-:W-:-:S04]  /*5c30*/  ISETP.NE.AND P1, PT, R0, 0x5, PT ;  /* 0x000000050000780c */ /* 0x000fc80003f25270 */
[----:B------:R-:W-:Y:S02]  /*5c40*/  SEL R2, RZ, 0x1, P1 ;  /* 0x00000001ff027807 */ /* 0x000fe40000800000 */
[----:B------:R-:W-:Y:S02]  /*5c50*/  SEL R0, R0, RZ, P1 ;  /* 0x000000ff00007207 */ /* 0x000fe40000800000 */
[----:B------:R-:W-:-:S03]  /*5c60*/  LOP3.LUT R9, R9, R2, RZ, 0x3c, !PT ;  /* 0x0000000209097212 */ /* 0x000fc600078e3cff */
[----:B0-----:R-:W-:Y:S01]  /*5c70*/  IMAD R6, R0, 0x8, R5 ;  /* 0x0000000800067824 */ /* 0x001fe200078e0205 */
[----:B------:R-:W-:Y:S01]  /*5c80*/  SHF.L.U32 R3, R9, 0x1f, RZ ;  /* 0x0000001f09037819 */ /* 0x000fe200000006ff */
[----:B-1----:R-:W-:Y:S06]  /*5c90*/  @!P0 BRA `(.L_x_118) ;  /* 0x0000000400148947 */ /* 0x002fec0003800000 */
.L_x_132:
[----:B------:R-:W1:Y:S01]  /*5ca0*/  SYNCS.PHASECHK.TRANS64.TRYWAIT P0, [R6+URZ], R3 ;  /* 0x00000003060075a7 */ /* 0x000e62000800017f */
[----:B------:R-:W-:-:S05]  /*5cb0*/  VIADD R0, R0, 0x1 ;  /* 0x0000000100007836 */ /* 0x000fca0000000000 */
[----:B------:R-:W-:-:S04]  /*5cc0*/  ISETP.NE.AND P1, PT, R0, 0x5, PT ;  /* 0x000000050000780c */ /* 0x000fc80003f25270 */
[----:B------:R-:W-:Y:S02]  /*5cd0*/  SEL R2, RZ, 0x1, P1 ;  /* 0x00000001ff027807 */ /* 0x000fe40000800000 */
[----:B------:R-:W-:Y:S02]  /*5ce0*/  SEL R0, R0, RZ, P1 ;  /* 0x000000ff00007207 */ /* 0x000fe40000800000 */
[----:B------:R-:W-:Y:S01]  /*5cf0*/  LOP3.LUT R2, R9, R2, RZ, 0x3c, !PT ;  /* 0x0000000209027212 */ /* 0x000fe200078e3cff */
[----:B-1----:R-:W-:Y:S06]  /*5d00*/  @!P0 BRA `(.L_x_119) ;  /* 0x00000004000c8947 */ /* 0x002fec0003800000 */
.L_x_133:
[----:B------:R-:W-:Y:S01]  /*5d10*/  IMAD R5, R0, 0x8, R5 ;  /* 0x0000000800057824 */ /* 0x000fe200078e0205 */
[----:B------:R-:W-:-:S07]  /*5d20*/  SHF.L.U32 R0, R2, 0x1f, RZ ;  /* 0x0000001f02007819 */ /* 0x000fce00000006ff */
.L_x_120:
[----:B--2---:R2:W3:Y:S02]  /*5d30*/  SYNCS.PHASECHK.TRANS64.TRYWAIT P0, [R5+URZ], R0 ;  /* 0x00000000050075a7 */ /* 0x0044e4000800017f */
[----:B---3--:R-:W-:Y:S05]  /*5d40*/  @!P0 NANOSLEEP.SYNCS 0x989680 ;  /* 0x009896800000895d */ /* 0x008fea0003900000 */
[----:B------:R-:W3:Y:S02]  /*5d50*/  @!P0 SYNCS.PHASECHK.TRANS64 P0, [R5+URZ], R0 ;  /* 0x00000000050085a7 */ /* 0x000ee4000800007f */
[----:B---3--:R-:W-:Y:S05]  /*5d60*/  @!P0 BRA `(.L_x_120) ;  /* 0xfffffffc00f08947 */ /* 0x008fea000383ffff */
.L_x_114:
[----:B------:R-:W-:Y:S05]  /*5d70*/  BSYNC B0 ;  /* 0x0000000000007941 */ /* 0x000fea0003800000 */
.L_x_113:
[----:B------:R-:W-:Y:S05]  /*5d80*/  EXIT ;  /* 0x000000000000794d */ /* 0x000fea0003800000 */
.L_x_15:
[----:B0-----:R-:W-:-:S04]  /*5d90*/  IMAD.U32 R3, RZ, RZ, UR43 ;  /* 0x0000002bff037e24 */ /* 0x001fc8000f8e00ff */
[----:B------:R0:W1:Y:S03]  /*5da0*/  SYNCS.PHASECHK.TRANS64.TRYWAIT P0, [R3+URZ+-0x8], R0 ;  /* 0xfffff800030075a7 */ /* 0x000066000800017f */
[----:B-1----:R-:W-:Y:S05]  /*5db0*/  @!P0 NANOSLEEP.SYNCS 0x989680 ;  /* 0x009896800000895d */ /* 0x002fea0003900000 */
[----:B------:R-:W1:Y:S02]  /*5dc0*/  @!P0 SYNCS.PHASECHK.TRANS64 P0, [R3+URZ+-0x8], R0 ;  /* 0xfffff800030085a7 */ /* 0x000e64000800007f */
[----:B-1----:R-:W-:Y:S05]  /*5dd0*/  @!P0 BRA `(.L_x_15) ;  /* 0xfffffffc00ec8947 */ /* 0x002fea000383ffff */
[----:B------:R-:W-:Y:S05]  /*5de0*/  BRA `(.L_x_121) ;  /* 0xffffffb800007947 */ /* 0x000fea000383ffff */
.L_x_20:
[----:B-1----:R1:W2:Y:S02]  /*5df0*/  SYNCS.PHASECHK.TRANS64.TRYWAIT P1, [R3+URZ], R0 ;  /* 0x00000000030075a7 */ /* 0x0022a4000802017f */
[----:B--2---:R-:W-:Y:S05]  /*5e00*/  @!P1 NANOSLEEP.SYNCS 0x989680 ;  /* 0x009896800000995d */ /* 0x004fea0003900000 */
[----:B------:R-:W2:Y:S02]  /*5e10*/  @!P1 SYNCS.PHASECHK.TRANS64 P1, [R3+URZ], R0 ;  /* 0x00000000030095a7 */ /* 0x000ea4000802007f */
[----:B--2---:R-:W-:Y:S05]  /*5e20*/  @!P1 BRA `(.L_x_20) ;  /* 0xfffffffc00f09947 */ /* 0x004fea000383ffff */
[----:B------:R-:W-:Y:S05]  /*5e30*/  BRA `(.L_x_19) ;  /* 0xffffffb8006c7947 */ /* 0x000fea000383ffff */
.L_x_25:
[----:B-1----:R-:W-:-:S04]  /*5e40*/  IMAD.U32 R4, RZ, RZ, UR4 ;  /* 0x00000004ff047e24 */ /* 0x002fc8000f8e00ff */
[----:B------:R1:W2:Y:S03]  /*5e50*/  SYNCS.PHASECHK.TRANS64.TRYWAIT P1, [R4+URZ], R3 ;  /* 0x00000003040075a7 */ /* 0x0002a6000802017f */
[----:B--2---:R-:W-:Y:S05]  /*5e60*/  @!P1 NANOSLEEP.SYNCS 0x989680 ;  /* 0x009896800000995d */ /* 0x004fea0003900000 */
[----:B------:R-:W2:Y:S02]  /*5e70*/  @!P1 SYNCS.PHASECHK.TRANS64 P1, [R4+URZ], R3 ;  /* 0x00000003040095a7 */ /* 0x000ea4000802007f */
[----:B--2---:R-:W-:Y:S05]  /*5e80*/  @!P1 BRA `(.L_x_25) ;  /* 0xfffffffc00ec9947 */ /* 0x004fea000383ffff */
[----:B------:R-:W-:Y:S05]  /*5e90*/  BRA `(.L_x_24) ;  /* 0xffffffbc00947947 */ /* 0x000fea000383ffff */
.L_x_31:
[----:B0-----:R-:W-:-:S04]  /*5ea0*/  IMAD.U32 R3, RZ, RZ, UR43 ;  /* 0x0000002bff037e24 */ /* 0x001fc8000f8e00ff */
[----:B------:R0:W1:Y:S03]  /*5eb0*/  SYNCS.PHASECHK.TRANS64.TRYWAIT P0, [R3+URZ+0x8], R0 ;  /* 0x00000800030075a7 */ /* 0x000066000800017f */
[----:B-1----:R-:W-:Y:S05]  /*5ec0*/  @!P0 NANOSLEEP.SYNCS 0x989680 ;  /* 0x009896800000895d */ /* 0x002fea0003900000 */
[----:B------:R-:W1:Y:S02]  /*5ed0*/  @!P0 SYNCS.PHASECHK.TRANS64 P0, [R3+URZ+0x8], R0 ;  /* 0x00000800030085a7 */ /* 0x000e64000800007f */
[----:B-1----:R-:W-:Y:S05]  /*5ee0*/  @!P0 BRA `(.L_x_31) ;  /* 0xfffffffc00ec8947 */ /* 0x002fea000383ffff */
[----:B------:R-:W-:Y:S05]  /*5ef0*/  BRA `(.L_x_122) ;  /* 0xffffffc400307947 */ /* 0x000fea000383ffff */
.L_x_100:
[----:B------:R-:W-:Y:S01]  /*5f00*/  BSSY B1, `(.L_x_123) ;  /* 0x0000006000017945 */ /* 0x000fe20003800000 */
[----:B------:R-:W-:-:S07]  /*5f10*/  IMAD.MOV.U32 R15, RZ, RZ, -0x1 ;  /* 0xffffffffff0f7424 */ /* 0x000fce00078e00ff */
[----:B-----5:R-:W-:Y:S05]  /*5f20*/  WARPSYNC.COLLECTIVE R15, `(.L_x_124) ;  /* 0x000000000f0c7348 */ /* 0x020fea0003c00000 */
[----:B------:R-:W-:Y:S02]  /*5f30*/  ELECT P6, UR62, PT ;  /* 0x00000000003e782f */ /* 0x000fe400038c0000 */
[----:B------:R-:W-:Y:S01]  /*5f40*/  MOV R14, UR62 ;  /* 0x0000003e000e7c02 */ /* 0x000fe20008000f00 */
[----:B-----5:R-:W-:Y:S10]  /*5f50*/  ENDCOLLECTIVE ;  /* 0x000000000000791b */ /* 0x020ff40003800000 */
.L_x_124:
[----:B------:R-:W-:Y:S05]  /*5f60*/  BSYNC B1 ;  /* 0x0000000000017941 */ /* 0x000fea0003800000 */
.L_x_123:
[----:B------:R-:W-:Y:S05]  /*5f70*/  BRA `(.L_x_125) ;  /* 0xffffffec00c07947 */ /* 0x000fea000383ffff */
.L_x_103:
[----:B-1----:R1:W2:Y:S02]  /*5f80*/  SYNCS.PHASECHK.TRANS64.TRYWAIT P1, [R11+URZ+0x28], R6 ;  /* 0x000028060b0075a7 */ /* 0x0022a4000802017f */
[----:B--2---:R-:W-:Y:S05]  /*5f90*/  @!P1 NANOSLEEP.SYNCS 0x989680 ;  /* 0x009896800000995d */ /* 0x004fea0003900000 */
[----:B------:R-:W2:Y:S02]  /*5fa0*/  @!P1 SYNCS.PHASECHK.TRANS64 P1, [R11+URZ+0x28], R6 ;  /* 0x000028060b0095a7 */ /* 0x000ea4000802007f */
[----:B--2---:R-:W-:Y:S05]  /*5fb0*/  @!P1 BRA `(.L_x_103) ;  /* 0xfffffffc00f09947 */ /* 0x004fea000383ffff */
[----:B------:R-:W-:Y:S05]  /*5fc0*/  BRA `(.L_x_126) ;  /* 0xffffffec00f47947 */ /* 0x000fea000383ffff */
.L_x_112:
[----:B------:R-:W-:Y:S01]  /*5fd0*/  BSSY B0, `(.L_x_127) ;  /* 0x0000006000007945 */ /* 0x000fe20003800000 */
[----:B------:R-:W-:-:S07]  /*5fe0*/  IMAD.MOV.U32 R15, RZ, RZ, -0x1 ;  /* 0xffffffffff0f7424 */ /* 0x000fce00078e00ff */
[----:B-----5:R-:W-:Y:S05]  /*5ff0*/  WARPSYNC.COLLECTIVE R15, `(.L_x_128) ;  /* 0x000000000f0c7348 */ /* 0x020fea0003c00000 */
[----:B------:R-:W-:Y:S02]  /*6000*/  ELECT P6, UR62, PT ;  /* 0x00000000003e782f */ /* 0x000fe400038c0000 */
[----:B------:R-:W-:Y:S01]  /*6010*/  MOV R14, UR62 ;  /* 0x0000003e000e7c02 */ /* 0x000fe20008000f00 */
[----:B-----5:R-:W-:Y:S10]  /*6020*/  ENDCOLLECTIVE ;  /* 0x000000000000791b */ /* 0x020ff40003800000 */
.L_x_128:
[----:B------:R-:W-:Y:S05]  /*6030*/  BSYNC B0 ;  /* 0x0000000000007941 */ /* 0x000fea0003800000 */
.L_x_127:
[----:B------:R-:W-:Y:S05]  /*6040*/  BRA `(.L_x_129) ;  /* 0xfffffff800787947 */ /* 0x000fea000383ffff */
.L_x_116:
[----:B0-----:R0:W1:Y:S02]  /*6050*/  SYNCS.PHASECHK.TRANS64.TRYWAIT P0, [R7+URZ], R2 ;  /* 0x00000002070075a7 */ /* 0x001064000800017f */
[----:B-1----:R-:W-:Y:S05]  /*6060*/  @!P0 NANOSLEEP.SYNCS 0x989680 ;  /* 0x009896800000895d */ /* 0x002fea0003900000 */
[----:B------:R-:W1:Y:S02]  /*6070*/  @!P0 SYNCS.PHASECHK.TRANS64 P0, [R7+URZ], R2 ;  /* 0x00000002070085a7 */ /* 0x000e64000800007f */
[----:B-1----:R-:W-:Y:S05]  /*6080*/  @!P0 BRA `(.L_x_116) ;  /* 0xfffffffc00f08947 */ /* 0x002fea000383ffff */
[----:B------:R-:W-:Y:S05]  /*6090*/  BRA `(.L_x_130) ;  /* 0xfffffff800b87947 */ /* 0x000fea000383ffff */
.L_x_117:
[----:B0-----:R0:W1:Y:S02]  /*60a0*/  SYNCS.PHASECHK.TRANS64.TRYWAIT P0, [R6+URZ], R3 ;  /* 0x00000003060075a7 */ /* 0x001064000800017f */
[----:B-1----:R-:W-:Y:S05]  /*60b0*/  @!P0 NANOSLEEP.SYNCS 0x989680 ;  /* 0x009896800000895d */ /* 0x002fea0003900000 */
[----:B------:R-:W1:Y:S02]  /*60c0*/  @!P0 SYNCS.PHASECHK.TRANS64 P0, [R6+URZ], R3 ;  /* 0x00000003060085a7 */ /* 0x000e64000800007f */
[----:B-1----:R-:W-:Y:S05]  /*60d0*/  @!P0 BRA `(.L_x_117) ;  /* 0xfffffffc00f08947 */ /* 0x002fea000383ffff */
[----:B------:R-:W-:Y:S05]  /*60e0*/  BRA `(.L_x_131) ;  /* 0xfffffff800c87947 */ /* 0x000fea000383ffff */
.L_x_118:
[----:B0-----:R0:W1:Y:S02]  /*60f0*/  SYNCS.PHASECHK.TRANS64.TRYWAIT P0, [R7+URZ], R4 ;  /* 0x00000004070075a7 */ /* 0x001064000800017f */
[----:B-1----:R-:W-:Y:S05]  /*6100*/  @!P0 NANOSLEEP.SYNCS 0x989680 ;  /* 0x009896800000895d */ /* 0x002fea0003900000 */
[----:B------:R-:W1:Y:S02]  /*6110*/  @!P0 SYNCS.PHASECHK.TRANS64 P0, [R7+URZ], R4 ;  /* 0x00000004070085a7 */ /* 0x000e64000800007f */
[----:B-1----:R-:W-:Y:S05]  /*6120*/  @!P0 BRA `(.L_x_118) ;  /* 0xfffffffc00f08947 */ /* 0x002fea000383ffff */
[----:B------:R-:W-:Y:S05]  /*6130*/  BRA `(.L_x_132) ;  /* 0xfffffff800d87947 */ /* 0x000fea000383ffff */
.L_x_119:
[----:B-1----:R1:W2:Y:S02]  /*6140*/  SYNCS.PHASECHK.TRANS64.TRYWAIT P0, [R6+URZ], R3 ;  /* 0x00000003060075a7 */ /* 0x0022a4000800017f */
[----:B--2---:R-:W-:Y:S05]  /*6150*/  @!P0 NANOSLEEP.SYNCS 0x989680 ;  /* 0x009896800000895d */ /* 0x004fea0003900000 */
[----:B------:R-:W2:Y:S02]  /*6160*/  @!P0 SYNCS.PHASECHK.TRANS64 P0, [R6+URZ], R3 ;  /* 0x00000003060085a7 */ /* 0x000ea4000800007f */
[----:B--2---:R-:W-:Y:S05]  /*6170*/  @!P0 BRA `(.L_x_119) ;  /* 0xfffffffc00f08947 */ /* 0x004fea000383ffff */
[----:B------:R-:W-:Y:S05]  /*6180*/  BRA `(.L_x_133) ;  /* 0xfffffff800e07947 */ /* 0x000fea000383ffff */
.L_x_134:
[----:B------:R-:W-:-:S00]  /*6190*/  BRA `(.L_x_134) ;  /* 0xfffffffc00fc7947 */ /* 0x000fc0000383ffff */
[----:B------:R-:W-:-:S00]  /*61a0*/  NOP ;  /* 0x0000000000007918 */ /* 0x000fc00000000000 */
        /* <DEDUP_REMOVED lines=13> */
.L_x_135:


//--------------------- .nv.global.init           --------------------------
	.section	.nv.global.init,"aw",@progbits
.nv.global.init:
	.type		$str$22,@object
	.size		$str$22,($str$23 - $str$22)
$str$22:
        /*0000*/ 	.byte	0x6b, 0x5f, 0x74, 0x69, 0x6c, 0x65, 0x5f, 0x63, 0x6f, 0x75, 0x6e, 0x74, 0x20, 0x3e, 0x3d, 0x20
        /*0010*/ 	.byte	0x31, 0x00
	.type		$str$23,@object
	.size		$str$23,(__unnamed_1 - $str$23)
$str$23:
        /*0012*/ 	.byte	0x2f, 0x74, 0x6d, 0x70, 0x2f, 0x63, 0x75, 0x74, 0x6c, 0x61, 0x73, 0x73, 0x5f, 0x73, 0x77, 0x65
        /*0022*/ 	.byte	0x65, 0x70, 0x5f, 0x73, 0x72, 0x63, 0x2f, 0x69, 0x6e, 0x63, 0x6c, 0x75, 0x64, 0x65, 0x2f, 0x63
        /*0032*/ 	.byte	0x75, 0x74, 0x6c, 0x61, 0x73, 0x73, 0x2f, 0x67, 0x65, 0x6d, 0x6d, 0x2f, 0x63, 0x6f, 0x6c, 0x6c
        /*0042*/ 	.byte	0x65, 0x63, 0x74, 0x69, 0x76, 0x65, 0x2f, 0x73, 0x6d, 0x39, 0x30, 0x5f, 0x6d, 0x6d, 0x61, 0x5f
        /*0052*/ 	.byte	0x74, 0x6d, 0x61, 0x5f, 0x67, 0x6d, 0x6d, 0x61, 0x5f, 0x73, 0x73, 0x5f, 0x77, 0x61, 0x72, 0x70
        /*0062*/ 	.byte	0x73, 0x70, 0x65, 0x63, 0x69, 0x61, 0x6c, 0x69, 0x7a, 0x65, 0x64, 0x2e, 0x68, 0x70, 0x70, 0x00
	.type		__unnamed_1,@object
	.size		__unnamed_1,(.L_0 - __unnamed_1)
__unnamed_1:
        /*0072*/ 	.byte	0x76, 0x6f, 0x69, 0x64, 0x20, 0x63, 0x75, 0x74, 0x6c, 0x61, 0x73, 0x73, 0x3a, 0x3a, 0x67, 0x65
        /* <DEDUP_REMOVED lines=179> */
        /*0bb2*/ 	.byte	0x75, 0x74, 0x65, 0x3a, 0x3a, 0x69, 0x64, 0x65, 0x6e, 0x74, 0x69, 0x74, 0x79, 0x5d, 0x00
.L_0:


//--------------------- .nv.shared._ZN7cutlass13device_kernelINS_4gemm6kernel13GemmUniversalIN4cute5tupleIJiiiiEEENS1_10collective13CollectiveMmaINS1_34MainloopSm90TmaGmmaWarpSpecializedILi5ENS5_IJNS4_1CILi1EEESB_SB_EEENS1_32KernelTmaWarpSpecializedPingpongEEENS5_IJNSA_ILi64EEESF_NSA_ILi128EEEEEENS_10bfloat16_tENS5_IJlSB_lEEESI_SJ_NS4_8TiledMMAINS4_8MMA_AtomIJNS4_4SM904GMMA27MMA_64x64x16_F32BF16BF16_SSILNSN_5MajorE0ELSP_0ELNSN_7ScaleInE1ELSQ_1EEEEEENS4_6LayoutISC_NS5_IJNSA_ILi0EEESU_SU_EEEEENS5_IJNS4_10UnderscoreESX_SX_EEEEENS4_13SM90_TMA_LOADENS4_14ComposedLayoutINS4_7SwizzleILi3ELi4ELi3EEENS4_18smem_ptr_flag_bitsILi16EEENST_INS5_IJNSA_ILi8EEESF_EEENS5_IJSF_SB_EEEEEEEvNS4_8identityES10_S1A_vS1B_EENS_8epilogue10collective6detail29Sm90TmaWarpSpecializedAdapterINS1E_15DefaultEpilogueISI_SJ_SJ_NS1D_6thread17LinearCombinationISI_Li1EffLNS1I_9ScaleType4KindE0ELNS_15FloatRoundStyleE2ESI_EENS1_15EpilogueDefaultEEEEEvvEEEEvNT_6ParamsE --------------------------
	.section	.nv.shared._ZN7cutlass13device_kernelINS_4gemm6kernel13GemmUniversalIN4cute5tupleIJiiiiEEENS1_10collective13CollectiveMmaINS1_34MainloopSm90TmaGmmaWarpSpecializedILi5ENS5_IJNS4_1CILi1EEESB_SB_EEENS1_32KernelTmaWarpSpecializedPingpongEEENS5_IJNSA_ILi64EEESF_NSA_ILi128EEEEEENS_10bfloat16_tENS5_IJlSB_lEEESI_SJ_NS4_8TiledMMAINS4_8MMA_AtomIJNS4_4SM904GMMA27MMA_64x64x16_F32BF16BF16_SSILNSN_5MajorE0ELSP_0ELNSN_7ScaleInE1ELSQ_1EEEEEENS4_6LayoutISC_NS5_IJNSA_ILi0EEESU_SU_EEEEENS5_IJNS4_10UnderscoreESX_SX_EEEEENS4_13SM90_TMA_LOADENS4_14ComposedLayoutINS4_7SwizzleILi3ELi4ELi3EEENS4_18smem_ptr_flag_bitsILi16EEENST_INS5_IJNSA_ILi8EEESF_EEENS5_IJSF_SB_EEEEEEEvNS4_8identityES10_S1A_vS1B_EENS_8epilogue10collective6detail29Sm90TmaWarpSpecializedAdapterINS1E_15DefaultEpilogueISI_SJ_SJ_NS1D_6thread17LinearCombinationISI_Li1EffLNS1I_9ScaleType4KindE0ELNS_15FloatRoundStyleE2ESI_EENS1_15EpilogueDefaultEEEEEvvEEEEvNT_6ParamsE,"aw",@nobits
	.sectionflags	@""
	.align	16
	.zero		1024


//--------------------- .nv.shared.reserved.0     --------------------------
	.section	.nv.shared.reserved.0,"aw",@nobits
	.weak		__nv_reservedSMEM_offset_0_alias
	.size		__nv_reservedSMEM_offset_0_alias, 0, 0
	.other		__nv_reservedSMEM_offset_0_alias,@"STO_CUDA_RESERVED_SHARED STV_DEFAULT"
__nv_reservedSMEM_offset_0_alias:
	.zero		0


//--------------------- .nv.global                --------------------------
	.section	.nv.global,"aw",@nobits
.nv.global:
	.type		_ZN39_INTERNAL_bebb970a_4_k_cu_e2f8a396_32254cute1_E,@object
	.size		_ZN39_INTERNAL_bebb970a_4_k_cu_e2f8a396_32254cute1_E,(_ZN39_INTERNAL_bebb970a_4_k_cu_e2f8a396_32254cuda3std3__45__cpo6cbeginE - _ZN39_INTERNAL_bebb970a_4_k_cu_e2f8a396_32254cute1_E)
_ZN39_INTERNAL_bebb970a_4_k_cu_e2f8a396_32254cute1_E:
	.zero		1
	.type		_ZN39_INTERNAL_bebb970a_4_k_cu_e2f8a396_32254cuda3std3__45__cpo6cbeginE,@object
	.size		_ZN39_INTERNAL_bebb970a_4_k_cu_e2f8a396_32254cuda3std3__45__cpo6cbeginE,(_ZN39_INTERNAL_bebb970a_4_k_cu_e2f8a396_32254cuda3std3__48in_placeE - _ZN39_INTERNAL_bebb970a_4_k_cu_e2f8a396_32254cuda3std3__45__cpo6cbeginE)
_ZN39_INTERNAL_bebb970a_4_k_cu_e2f8a396_32254cuda3std3__45__cpo6cbeginE:
	.zero		1
	.type		_ZN39_INTERNAL_bebb970a_4_k_cu_e2f8a396_32254cuda3std3__48in_placeE,@object
	.size		_ZN39_INTERNAL_bebb970a_4_k_cu_e2f8a396_32254cuda3std3__48in_placeE,(_ZN39_INTERNAL_bebb970a_4_k_cu_e2f8a396_32254cuda3std6ranges3__45__cpo9iter_moveE - _ZN39_INTERNAL_bebb970a_4_k_cu_e2f8a396_32254cuda3std3__48in_placeE)
_ZN39_INTERNAL_bebb970a_4_k_cu_e2f8a396_32254cuda3std3__48in_placeE:
	.zero		1
	.type		_ZN39_INTERNAL_bebb970a_4_k_cu_e2f8a396_32254cuda3std6ranges3__45__cpo9iter_moveE,@object
	.size		_ZN39_INTERNAL_bebb970a_4_k_cu_e2f8a396_32254cuda3std6ranges3__45__cpo9iter_moveE,(_ZN39_INTERNAL_bebb970a_4_k_cu_e2f8a396_32254cuda3std3__45__cpo5beginE - _ZN39_INTERNAL_bebb970a_4_k_cu_e2f8a396_32254cuda3std6ranges3__45__cpo9iter_moveE)
_ZN39_INTERNAL_bebb970a_4_k_cu_e2f8a396_32254cuda3std6ranges3__45__cpo9iter_moveE:
	.zero		1
	.type		_ZN39_INTERNAL_bebb970a_4_k_cu_e2f8a396_32254cuda3std3__45__cpo5beginE,@object
	.size		_ZN39_INTERNAL_bebb970a_4_k_cu_e2f8a396_32254cuda3std3__45__cpo5beginE,(_ZN39_INTERNAL_bebb970a_4_k_cu_e2f8a396_32254cuda3std3__441_GLOBAL__N__bebb970a_4_k_cu_e2f8a396_32256ignoreE - _ZN39_INTERNAL_bebb970a_4_k_cu_e2f8a396_32254cuda3std3__45__cpo5beginE)
_ZN39_INTERNAL_bebb970a_4_k_cu_e2f8a396_32254cuda3std3__45__cpo5beginE:
	.zero		1
	.type		_ZN39_INTERNAL_bebb970a_4_k_cu_e2f8a396_32254cuda3std3__441_GLOBAL__N__bebb970a_4_k_cu_e2f8a396_32256ignoreE,@object
	.size		_ZN39_INTERNAL_bebb970a_4_k_cu_e2f8a396_32254cuda3std3__441_GLOBAL__N__bebb970a_4_k_cu_e2f8a396_32256ignoreE,(_ZN39_INTERNAL_bebb970a_4_k_cu_e2f8a396_32254cute7productE - _ZN39_INTERNAL_bebb970a_4_k_cu_e2f8a396_32254cuda3std3__441_GLOBAL__N__bebb970a_4_k_cu_e2f8a396_32256ignoreE)
_ZN39_INTERNAL_bebb970a_4_k_cu_e2f8a396_32254cuda3std3__441_GLOBAL__N__bebb970a_4_k_cu_e2f8a396_32256ignoreE:
	.zero		1
	.type		_ZN39_INTERNAL_bebb970a_4_k_cu_e2f8a396_32254cute7productE,@object
	.size		_ZN39_INTERNAL_bebb970a_4_k_cu_e2f8a396_32254cute7productE,(_ZN39_INTERNAL_bebb970a_4_k_cu_e2f8a396_32254cuda3std3__45__cpo3endE - _ZN39_INTERNAL_bebb970a_4_k_cu_e2f8a396_32254cute7productE)
_ZN39_INTERNAL_bebb970a_4_k_cu_e2f8a396_32254cute7productE:
	.zero		1
	.type		_ZN39_INTERNAL_bebb970a_4_k_cu_e2f8a396_32254cuda3std3__45__cpo3endE,@object
	.size		_ZN39_INTERNAL_bebb970a_4_k_cu_e2f8a396_32254cuda3std3__45__cpo3endE,(_ZN39_INTERNAL_bebb970a_4_k_cu_e2f8a396_32254cuda3std3__419piecewise_constructE - _ZN39_INTERNAL_bebb970a_4_k_cu_e2f8a396_32254cuda3std3__45__cpo3endE)
_ZN39_INTERNAL_bebb970a_4_k_cu_e2f8a396_32254cuda3std3__45__cpo3endE:
	.zero		1
	.type		_ZN39_INTERNAL_bebb970a_4_k_cu_e2f8a396_32254cuda3std3__419piecewise_constructE,@object
	.size		_ZN39_INTERNAL_bebb970a_4_k_cu_e2f8a396_32254cuda3std3__419piecewise_constructE,(_ZN39_INTERNAL_bebb970a_4_k_cu_e2f8a396_32254cuda3std3__45__cpo4cendE - _ZN39_INTERNAL_bebb970a_4_k_cu_e2f8a396_32254cuda3std3__419piecewise_constructE)
_ZN39_INTERNAL_bebb970a_4_k_cu_e2f8a396_32254cuda3std3__419piecewise_constructE:
	.zero		1
	.type		_ZN39_INTERNAL_bebb970a_4_k_cu_e2f8a396_32254cuda3std3__45__cpo4cendE,@object
	.size		_ZN39_INTERNAL_bebb970a_4_k_cu_e2f8a396_32254cuda3std3__45__cpo4cendE,(_ZN39_INTERNAL_bebb970a_4_k_cu_e2f8a396_32254cuda3std6ranges3__45__cpo4swapE - _ZN39_INTERNAL_bebb970a_4_k_cu_e2f8a396_32254cuda3std3__45__cpo4cendE)
_ZN39_INTERNAL_bebb970a_4_k_cu_e2f8a396_32254cuda3std3__45__cpo4cendE:
	.zero		1
	.type		_ZN39_INTERNAL_bebb970a_4_k_cu_e2f8a396_32254cuda3std6ranges3__45__cpo4swapE,@object
	.size		_ZN39_INTERNAL_bebb970a_4_k_cu_e2f8a396_32254cuda3std6ranges3__45__cpo4swapE,(.L_8 - _ZN39_INTERNAL_bebb970a_4_k_cu_e2f8a396_32254cuda3std6ranges3__45__cpo4swapE)
_ZN39_INTERNAL_bebb970a_4_k_cu_e2f8a396_32254cuda3std6ranges3__45__cpo4swapE:
	.zero		1
.L_8:


//--------------------- .nv.constant0._ZN7cutlass13device_kernelINS_4gemm6kernel13GemmUniversalIN4cute5tupleIJiiiiEEENS1_10collective13CollectiveMmaINS1_34MainloopSm90TmaGmmaWarpSpecializedILi5ENS5_IJNS4_1CILi1EEESB_SB_EEENS1_32KernelTmaWarpSpecializedPingpongEEENS5_IJNSA_ILi64EEESF_NSA_ILi128EEEEEENS_10bfloat16_tENS5_IJlSB_lEEESI_SJ_NS4_8TiledMMAINS4_8MMA_AtomIJNS4_4SM904GMMA27MMA_64x64x16_F32BF16BF16_SSILNSN_5MajorE0ELSP_0ELNSN_7ScaleInE1ELSQ_1EEEEEENS4_6LayoutISC_NS5_IJNSA_ILi0EEESU_SU_EEEEENS5_IJNS4_10UnderscoreESX_SX_EEEEENS4_13SM90_TMA_LOADENS4_14ComposedLayoutINS4_7SwizzleILi3ELi4ELi3EEENS4_18smem_ptr_flag_bitsILi16EEENST_INS5_IJNSA_ILi8EEESF_EEENS5_IJSF_SB_EEEEEEEvNS4_8identityES10_S1A_vS1B_EENS_8epilogue10collective6detail29Sm90TmaWarpSpecializedAdapterINS1E_15DefaultEpilogueISI_SJ_SJ_NS1D_6thread17LinearCombinationISI_Li1EffLNS1I_9ScaleType4KindE0ELNS_15FloatRoundStyleE2ESI_EENS1_15EpilogueDefaultEEEEEvvEEEEvNT_6ParamsE --------------------------
	.section	.nv.constant0._ZN7cutlass13device_kernelINS_4gemm6kernel13GemmUniversalIN4cute5tupleIJiiiiEEENS1_10collective13CollectiveMmaINS1_34MainloopSm90TmaGmmaWarpSpecializedILi5ENS5_IJNS4_1CILi1EEESB_SB_EEENS1_32KernelTmaWarpSpecializedPingpongEEENS5_IJNSA_ILi64EEESF_NSA_ILi128EEEEEENS_10bfloat16_tENS5_IJlSB_lEEESI_SJ_NS4_8TiledMMAINS4_8MMA_AtomIJNS4_4SM904GMMA27MMA_64x64x16_F32BF16BF16_SSILNSN_5MajorE0ELSP_0ELNSN_7ScaleInE1ELSQ_1EEEEEENS4_6LayoutISC_NS5_IJNSA_ILi0EEESU_SU_EEEEENS5_IJNS4_10UnderscoreESX_SX_EEEEENS4_13SM90_TMA_LOADENS4_14ComposedLayoutINS4_7SwizzleILi3ELi4ELi3EEENS4_18smem_ptr_flag_bitsILi16EEENST_INS5_IJNSA_ILi8EEESF_EEENS5_IJSF_SB_EEEEEEEvNS4_8identityES10_S1A_vS1B_EENS_8epilogue10collective6detail29Sm90TmaWarpSpecializedAdapterINS1E_15DefaultEpilogueISI_SJ_SJ_NS1D_6thread17LinearCombinationISI_Li1EffLNS1I_9ScaleType4KindE0ELNS_15FloatRoundStyleE2ESI_EENS1_15EpilogueDefaultEEEEEvvEEEEvNT_6ParamsE,"a",@progbits
	.sectionflags	@""
	.align	4
.nv.constant0._ZN7cutlass13device_kernelINS_4gemm6kernel13GemmUniversalIN4cute5tupleIJiiiiEEENS1_10collective13CollectiveMmaINS1_34MainloopSm90TmaGmmaWarpSpecializedILi5ENS5_IJNS4_1CILi1EEESB_SB_EEENS1_32KernelTmaWarpSpecializedPingpongEEENS5_IJNSA_ILi64EEESF_NSA_ILi128EEEEEENS_10bfloat16_tENS5_IJlSB_lEEESI_SJ_NS4_8TiledMMAINS4_8MMA_AtomIJNS4_4SM904GMMA27MMA_64x64x16_F32BF16BF16_SSILNSN_5MajorE0ELSP_0ELNSN_7ScaleInE1ELSQ_1EEEEEENS4_6LayoutISC_NS5_IJNSA_ILi0EEESU_SU_EEEEENS5_IJNS4_10UnderscoreESX_SX_EEEEENS4_13SM90_TMA_LOADENS4_14ComposedLayoutINS4_7SwizzleILi3ELi4ELi3EEENS4_18smem_ptr_flag_bitsILi16EEENST_INS5_IJNSA_ILi8EEESF_EEENS5_IJSF_SB_EEEEEEEvNS4_8identityES10_S1A_vS1B_EENS_8epilogue10collective6detail29Sm90TmaWarpSpecializedAdapterINS1E_15DefaultEpilogueISI_SJ_SJ_NS1D_6thread17LinearCombinationISI_Li1EffLNS1I_9ScaleType4KindE0ELNS_15FloatRoundStyleE2ESI_EENS1_15EpilogueDefaultEEEEEvvEEEEvNT_6ParamsE:
	.zero		1664


//--------------------- SYMBOLS --------------------------

	.type		.nv.reservedSmem.offset0,@object
	.size		.nv.reservedSmem.offset0,0x4
	.type		__assertfail,@function
